//
// Generated by NVIDIA NVVM Compiler
//
// Compiler Build ID: CL-36424714
// Cuda compilation tools, release 13.0, V13.0.88
// Based on NVVM 20.0.0
//

.version 9.0
.target sm_100
.address_size 64

	// .globl	_Z14cudaDotProductPfS_S_iii
// _ZZ25deviceCalculatedDistancesPfS_S_iiE3sum has been demoted
.extern .shared .align 16 .b8 s_mem[];
.extern .shared .align 16 .b8 s_data[];

.visible .entry _Z14cudaDotProductPfS_S_iii(
	.param .u64 .ptr .align 1 _Z14cudaDotProductPfS_S_iii_param_0,
	.param .u64 .ptr .align 1 _Z14cudaDotProductPfS_S_iii_param_1,
	.param .u64 .ptr .align 1 _Z14cudaDotProductPfS_S_iii_param_2,
	.param .u32 _Z14cudaDotProductPfS_S_iii_param_3,
	.param .u32 _Z14cudaDotProductPfS_S_iii_param_4,
	.param .u32 _Z14cudaDotProductPfS_S_iii_param_5
)
{
	.reg .pred 	%p<14>;
	.reg .b32 	%r<36>;
	.reg .b32 	%f<18>;
	.reg .b64 	%rd<13>;

	ld.param.u64 	%rd1, [_Z14cudaDotProductPfS_S_iii_param_0];
	ld.param.u64 	%rd2, [_Z14cudaDotProductPfS_S_iii_param_1];
	ld.param.u64 	%rd3, [_Z14cudaDotProductPfS_S_iii_param_2];
	ld.param.u32 	%r11, [_Z14cudaDotProductPfS_S_iii_param_3];
	ld.param.u32 	%r14, [_Z14cudaDotProductPfS_S_iii_param_4];
	ld.param.u32 	%r35, [_Z14cudaDotProductPfS_S_iii_param_5];
	mov.u32 	%r15, %tid.x;
	mov.u32 	%r1, %ntid.y;
	mov.u32 	%r2, %tid.y;
	mad.lo.s32 	%r3, %r15, %r1, %r2;
	mov.u32 	%r16, %ntid.x;
	mul.lo.s32 	%r17, %r16, %r1;
	shl.b32 	%r18, %r17, 2;
	mov.u32 	%r19, s_mem;
	add.s32 	%r20, %r19, %r18;
	mov.u32 	%r21, %ctaid.x;
	mad.lo.s32 	%r4, %r21, %r16, %r15;
	mov.u32 	%r5, %ctaid.y;
	mad.lo.s32 	%r22, %r5, %r1, %r2;
	setp.ge.u32 	%p1, %r3, %r1;
	setp.ge.s32 	%p2, %r22, %r14;
	shl.b32 	%r23, %r2, 2;
	add.s32 	%r7, %r20, %r23;
	or.pred  	%p3, %p1, %p2;
	@%p3 bra 	$L__BB0_2;
	cvta.to.global.u64 	%rd4, %rd2;
	mul.wide.u32 	%rd5, %r22, 4;
	add.s64 	%rd6, %rd4, %rd5;
	ld.global.f32 	%f4, [%rd6];
	st.shared.f32 	[%r7], %f4;
	bra.uni 	$L__BB0_4;
$L__BB0_2:
	setp.ge.u32 	%p4, %r3, %r1;
	@%p4 bra 	$L__BB0_4;
	mov.b32 	%r24, 0;
	st.shared.u32 	[%r7], %r24;
$L__BB0_4:
	setp.ge.s32 	%p5, %r22, %r14;
	setp.ge.s32 	%p6, %r4, %r11;
	shl.b32 	%r25, %r3, 2;
	add.s32 	%r8, %r19, %r25;
	or.pred  	%p7, %p6, %p5;
	@%p7 bra 	$L__BB0_6;
	mad.lo.s32 	%r28, %r14, %r4, %r22;
	cvta.to.global.u64 	%rd7, %rd1;
	mul.wide.s32 	%rd8, %r28, 4;
	add.s64 	%rd9, %rd7, %rd8;
	ld.global.f32 	%f5, [%rd9];
	st.shared.f32 	[%r8], %f5;
	bra.uni 	$L__BB0_7;
$L__BB0_6:
	mov.b32 	%r27, 0;
	st.shared.u32 	[%r8], %r27;
$L__BB0_7:
	bar.sync 	0;
	ld.shared.f32 	%f6, [%r8];
	mul.f32 	%f7, %f6, %f6;
	add.f32 	%f8, %f6, %f6;
	ld.shared.f32 	%f9, [%r7];
	mul.f32 	%f10, %f8, %f9;
	sub.f32 	%f11, %f7, %f10;
	fma.rn.f32 	%f12, %f9, %f9, %f11;
	st.shared.f32 	[%r8], %f12;
	bar.sync 	0;
	setp.lt.s32 	%p8, %r35, 2;
	@%p8 bra 	$L__BB0_12;
$L__BB0_8:
	shr.u32 	%r10, %r35, 1;
	setp.ge.u32 	%p9, %r2, %r10;
	add.s32 	%r30, %r10, %r2;
	setp.ge.u32 	%p10, %r30, %r14;
	or.pred  	%p11, %p9, %p10;
	@%p11 bra 	$L__BB0_10;
	shl.b32 	%r31, %r10, 2;
	add.s32 	%r32, %r8, %r31;
	ld.shared.f32 	%f14, [%r32];
	ld.shared.f32 	%f15, [%r8];
	add.f32 	%f17, %f14, %f15;
	bra.uni 	$L__BB0_11;
$L__BB0_10:
	ld.shared.f32 	%f13, [%r8];
	add.f32 	%f17, %f13, 0f00000000;
$L__BB0_11:
	st.shared.f32 	[%r8], %f17;
	bar.sync 	0;
	setp.gt.u32 	%p12, %r35, 3;
	mov.u32 	%r35, %r10;
	@%p12 bra 	$L__BB0_8;
$L__BB0_12:
	setp.ne.s32 	%p13, %r2, 0;
	@%p13 bra 	$L__BB0_14;
	mov.u32 	%r33, %nctaid.y;
	ld.shared.f32 	%f16, [%r8];
	mad.lo.s32 	%r34, %r4, %r33, %r5;
	cvta.to.global.u64 	%rd10, %rd3;
	mul.wide.u32 	%rd11, %r34, 4;
	add.s64 	%rd12, %rd10, %rd11;
	st.global.f32 	[%rd12], %f16;
$L__BB0_14:
	ret;

}
	// .globl	_Z10cudaReducePfS_iii
.visible .entry _Z10cudaReducePfS_iii(
	.param .u64 .ptr .align 1 _Z10cudaReducePfS_iii_param_0,
	.param .u64 .ptr .align 1 _Z10cudaReducePfS_iii_param_1,
	.param .u32 _Z10cudaReducePfS_iii_param_2,
	.param .u32 _Z10cudaReducePfS_iii_param_3,
	.param .u32 _Z10cudaReducePfS_iii_param_4
)
{
	.reg .pred 	%p<12>;
	.reg .b32 	%r<23>;
	.reg .b32 	%f<6>;
	.reg .b64 	%rd<9>;

	ld.param.u64 	%rd1, [_Z10cudaReducePfS_iii_param_0];
	ld.param.u64 	%rd2, [_Z10cudaReducePfS_iii_param_1];
	ld.param.u32 	%r6, [_Z10cudaReducePfS_iii_param_2];
	ld.param.u32 	%r7, [_Z10cudaReducePfS_iii_param_3];
	ld.param.u32 	%r22, [_Z10cudaReducePfS_iii_param_4];
	mov.u32 	%r9, %tid.x;
	mov.u32 	%r10, %ntid.y;
	mov.u32 	%r1, %tid.y;
	mad.lo.s32 	%r11, %r9, %r10, %r1;
	mov.u32 	%r12, %ctaid.x;
	mov.u32 	%r13, %ntid.x;
	mad.lo.s32 	%r2, %r12, %r13, %r9;
	setp.ge.s32 	%p1, %r2, %r6;
	setp.ge.s32 	%p2, %r1, %r7;
	shl.b32 	%r14, %r11, 2;
	mov.u32 	%r15, s_data;
	add.s32 	%r3, %r15, %r14;
	or.pred  	%p3, %p1, %p2;
	@%p3 bra 	$L__BB1_2;
	cvta.to.global.u64 	%rd3, %rd1;
	mad.lo.s32 	%r17, %r7, %r2, %r1;
	mul.wide.s32 	%rd4, %r17, 4;
	add.s64 	%rd5, %rd3, %rd4;
	ld.global.f32 	%f1, [%rd5];
	st.shared.f32 	[%r3], %f1;
	bra.uni 	$L__BB1_3;
$L__BB1_2:
	mov.b32 	%r16, 0;
	st.shared.u32 	[%r3], %r16;
$L__BB1_3:
	bar.sync 	0;
	setp.lt.s32 	%p4, %r22, 2;
	@%p4 bra 	$L__BB1_7;
$L__BB1_4:
	shr.u32 	%r5, %r22, 1;
	setp.ge.u32 	%p5, %r1, %r5;
	add.s32 	%r19, %r5, %r1;
	setp.ge.u32 	%p6, %r19, %r7;
	or.pred  	%p7, %p5, %p6;
	@%p7 bra 	$L__BB1_6;
	shl.b32 	%r20, %r5, 2;
	add.s32 	%r21, %r3, %r20;
	ld.shared.f32 	%f2, [%r21];
	ld.shared.f32 	%f3, [%r3];
	add.f32 	%f4, %f2, %f3;
	st.shared.f32 	[%r3], %f4;
$L__BB1_6:
	bar.sync 	0;
	setp.gt.u32 	%p8, %r22, 3;
	mov.u32 	%r22, %r5;
	@%p8 bra 	$L__BB1_4;
$L__BB1_7:
	setp.ge.s32 	%p9, %r2, %r6;
	setp.ne.s32 	%p10, %r1, 0;
	or.pred  	%p11, %p10, %p9;
	@%p11 bra 	$L__BB1_9;
	ld.shared.f32 	%f5, [%r3];
	cvta.to.global.u64 	%rd6, %rd2;
	mul.wide.s32 	%rd7, %r2, 4;
	add.s64 	%rd8, %rd6, %rd7;
	st.global.f32 	[%rd8], %f5;
$L__BB1_9:
	ret;

}
	// .globl	_Z25deviceCalculatedDistancesPfS_S_ii
.visible .entry _Z25deviceCalculatedDistancesPfS_S_ii(
	.param .u64 .ptr .align 1 _Z25deviceCalculatedDistancesPfS_S_ii_param_0,
	.param .u64 .ptr .align 1 _Z25deviceCalculatedDistancesPfS_S_ii_param_1,
	.param .u64 .ptr .align 1 _Z25deviceCalculatedDistancesPfS_S_ii_param_2,
	.param .u32 _Z25deviceCalculatedDistancesPfS_S_ii_param_3,
	.param .u32 _Z25deviceCalculatedDistancesPfS_S_ii_param_4
)
{
	.reg .pred 	%p<17>;
	.reg .b32 	%r<88>;
	.reg .b32 	%f<44>;
	.reg .b64 	%rd<29>;
	.reg .b64 	%fd<3>;
	// demoted variable
	.shared .align 4 .b8 _ZZ25deviceCalculatedDistancesPfS_S_iiE3sum[1024];
	ld.param.u64 	%rd3, [_Z25deviceCalculatedDistancesPfS_S_ii_param_0];
	ld.param.u64 	%rd4, [_Z25deviceCalculatedDistancesPfS_S_ii_param_1];
	ld.param.u64 	%rd5, [_Z25deviceCalculatedDistancesPfS_S_ii_param_2];
	ld.param.u32 	%r50, [_Z25deviceCalculatedDistancesPfS_S_ii_param_3];
	ld.param.u32 	%r49, [_Z25deviceCalculatedDistancesPfS_S_ii_param_4];
	cvta.to.global.u64 	%rd1, %rd5;
	cvta.to.global.u64 	%rd2, %rd4;
	mov.u32 	%r51, %tid.x;
	mov.u32 	%r87, %ntid.y;
	mov.u32 	%r2, %tid.y;
	mad.lo.s32 	%r3, %r51, %r87, %r2;
	mov.u32 	%r52, %ctaid.x;
	mov.u32 	%r53, %nctaid.y;
	mov.u32 	%r54, %ctaid.y;
	mad.lo.s32 	%r55, %r52, %r53, %r54;
	mov.u32 	%r56, %ntid.x;
	mul.lo.s32 	%r4, %r55, %r56;
	div.u32 	%r57, %r49, %r87;
	mul.lo.s32 	%r58, %r57, %r87;
	sub.s32 	%r59, %r49, %r58;
	setp.ne.s32 	%p1, %r59, 0;
	selp.u32 	%r60, 1, 0, %p1;
	add.s32 	%r5, %r57, %r60;
	shl.b32 	%r61, %r3, 2;
	mov.u32 	%r62, _ZZ25deviceCalculatedDistancesPfS_S_iiE3sum;
	add.s32 	%r6, %r62, %r61;
	mov.b32 	%r63, 0;
	st.shared.u32 	[%r6], %r63;
	add.s32 	%r64, %r4, %r51;
	mul.lo.s32 	%r7, %r64, %r49;
	mul.lo.s32 	%r65, %r49, %r50;
	setp.ge.s32 	%p2, %r7, %r65;
	@%p2 bra 	$L__BB2_24;
	setp.lt.s32 	%p3, %r5, 1;
	@%p3 bra 	$L__BB2_18;
	and.b32  	%r8, %r5, 3;
	setp.lt.u32 	%p4, %r5, 4;
	mov.b32 	%r83, 0;
	mov.f32 	%f37, 0f00000000;
	@%p4 bra 	$L__BB2_13;
	and.b32  	%r83, %r5, 2147483644;
	neg.s32 	%r82, %r83;
	add.s32 	%r81, %r2, %r87;
	shl.b32 	%r12, %r87, 2;
	add.s32 	%r80, %r81, %r7;
	shl.b32 	%r67, %r87, 1;
	add.s32 	%r79, %r2, %r67;
	add.s32 	%r75, %r2, %r7;
	add.s32 	%r78, %r75, %r67;
	mul.lo.s32 	%r68, %r87, 3;
	add.s32 	%r77, %r2, %r68;
	add.s32 	%r76, %r75, %r68;
	mov.f32 	%f37, 0f00000000;
	mov.u32 	%r74, %r2;
$L__BB2_4:
	setp.ge.s32 	%p5, %r74, %r49;
	@%p5 bra 	$L__BB2_6;
	mul.wide.s32 	%rd6, %r75, 4;
	add.s64 	%rd7, %rd2, %rd6;
	ld.global.f32 	%f16, [%rd7];
	mul.wide.s32 	%rd8, %r74, 4;
	add.s64 	%rd9, %rd1, %rd8;
	ld.global.f32 	%f17, [%rd9];
	sub.f32 	%f18, %f16, %f17;
	fma.rn.f32 	%f37, %f18, %f18, %f37;
	st.shared.f32 	[%r6], %f37;
$L__BB2_6:
	setp.ge.s32 	%p6, %r81, %r49;
	@%p6 bra 	$L__BB2_8;
	mul.wide.s32 	%rd10, %r80, 4;
	add.s64 	%rd11, %rd2, %rd10;
	ld.global.f32 	%f19, [%rd11];
	mul.wide.s32 	%rd12, %r81, 4;
	add.s64 	%rd13, %rd1, %rd12;
	ld.global.f32 	%f20, [%rd13];
	sub.f32 	%f21, %f19, %f20;
	fma.rn.f32 	%f37, %f21, %f21, %f37;
	st.shared.f32 	[%r6], %f37;
$L__BB2_8:
	setp.ge.s32 	%p7, %r79, %r49;
	@%p7 bra 	$L__BB2_10;
	mul.wide.s32 	%rd14, %r78, 4;
	add.s64 	%rd15, %rd2, %rd14;
	ld.global.f32 	%f22, [%rd15];
	mul.wide.s32 	%rd16, %r79, 4;
	add.s64 	%rd17, %rd1, %rd16;
	ld.global.f32 	%f23, [%rd17];
	sub.f32 	%f24, %f22, %f23;
	fma.rn.f32 	%f37, %f24, %f24, %f37;
	st.shared.f32 	[%r6], %f37;
$L__BB2_10:
	setp.ge.s32 	%p8, %r77, %r49;
	@%p8 bra 	$L__BB2_12;
	mul.wide.s32 	%rd18, %r76, 4;
	add.s64 	%rd19, %rd2, %rd18;
	ld.global.f32 	%f25, [%rd19];
	mul.wide.s32 	%rd20, %r77, 4;
	add.s64 	%rd21, %rd1, %rd20;
	ld.global.f32 	%f26, [%rd21];
	sub.f32 	%f27, %f25, %f26;
	fma.rn.f32 	%f37, %f27, %f27, %f37;
	st.shared.f32 	[%r6], %f37;
$L__BB2_12:
	add.s32 	%r82, %r82, 4;
	add.s32 	%r81, %r81, %r12;
	add.s32 	%r80, %r80, %r12;
	add.s32 	%r79, %r79, %r12;
	add.s32 	%r78, %r78, %r12;
	add.s32 	%r77, %r77, %r12;
	add.s32 	%r76, %r76, %r12;
	add.s32 	%r75, %r75, %r12;
	add.s32 	%r74, %r74, %r12;
	setp.ne.s32 	%p9, %r82, 0;
	@%p9 bra 	$L__BB2_4;
$L__BB2_13:
	setp.eq.s32 	%p10, %r8, 0;
	@%p10 bra 	$L__BB2_18;
	mad.lo.s32 	%r86, %r87, %r83, %r2;
	add.s32 	%r85, %r86, %r7;
	neg.s32 	%r84, %r8;
$L__BB2_15:
	.pragma "nounroll";
	setp.ge.s32 	%p11, %r86, %r49;
	@%p11 bra 	$L__BB2_17;
	mul.wide.s32 	%rd22, %r85, 4;
	add.s64 	%rd23, %rd2, %rd22;
	ld.global.f32 	%f28, [%rd23];
	mul.wide.s32 	%rd24, %r86, 4;
	add.s64 	%rd25, %rd1, %rd24;
	ld.global.f32 	%f29, [%rd25];
	sub.f32 	%f30, %f28, %f29;
	fma.rn.f32 	%f37, %f30, %f30, %f37;
	st.shared.f32 	[%r6], %f37;
$L__BB2_17:
	add.s32 	%r86, %r86, %r87;
	add.s32 	%r85, %r85, %r87;
	add.s32 	%r84, %r84, 1;
	setp.ne.s32 	%p12, %r84, 0;
	@%p12 bra 	$L__BB2_15;
$L__BB2_18:
	bar.sync 	0;
	setp.lt.u32 	%p13, %r87, 2;
	@%p13 bra 	$L__BB2_22;
$L__BB2_19:
	shr.u32 	%r48, %r87, 1;
	setp.ge.u32 	%p14, %r2, %r48;
	@%p14 bra 	$L__BB2_21;
	shl.b32 	%r69, %r48, 2;
	add.s32 	%r70, %r6, %r69;
	ld.shared.f32 	%f31, [%r70];
	ld.shared.f32 	%f32, [%r6];
	add.f32 	%f33, %f31, %f32;
	st.shared.f32 	[%r6], %f33;
$L__BB2_21:
	bar.sync 	0;
	setp.gt.u32 	%p15, %r87, 3;
	mov.u32 	%r87, %r48;
	@%p15 bra 	$L__BB2_19;
$L__BB2_22:
	and.b32  	%r71, %r3, 7;
	setp.ne.s32 	%p16, %r71, 0;
	@%p16 bra 	$L__BB2_24;
	ld.shared.f32 	%f34, [%r6];
	cvt.f64.f32 	%fd1, %f34;
	sqrt.rn.f64 	%fd2, %fd1;
	cvt.rn.f32.f64 	%f35, %fd2;
	shr.u32 	%r72, %r3, 3;
	add.s32 	%r73, %r4, %r72;
	cvta.to.global.u64 	%rd26, %rd3;
	mul.wide.u32 	%rd27, %r73, 4;
	add.s64 	%rd28, %rd26, %rd27;
	st.global.f32 	[%rd28], %f35;
$L__BB2_24:
	ret;

}


// ===== COMPILED SASS (sm_100) =====

	.target	sm_100

	.elftype	@"ET_EXEC"


//--------------------- .note.nv.tkinfo           --------------------------
	.section	.note.nv.tkinfo,"",@"SHT_NOTE"
	.sectionflags	@"SHF_NOTE_NV_TKINFO"
	.tkinfo
        /*0018*/ 	.word	0x00000002
        /*0030*/ 	.string	""
        /*0030*/ 	.string	"ptxas"
        /*0030*/ 	.string	"Cuda compilation tools, release 13.0, V13.0.88"
        /*0030*/ 	.string	"Build cuda_13.0.r13.0/compiler.36424714_0"
        /*0030*/ 	.string	"-arch sm_100 -m 64 "



//--------------------- .note.nv.cuinfo           --------------------------
	.section	.note.nv.cuinfo,"",@"SHT_NOTE"
	.sectionflags	@"SHF_NOTE_NV_CUINFO"
        /*0018*/ 	.short	0x0002
        /*001a*/ 	.short	0x0064
        /*001c*/ 	.short	0x0082
	.zero		2


//--------------------- .nv.info                  --------------------------
	.section	.nv.info,"",@"SHT_CUDA_INFO"
	.align	4


	//----- nvinfo : EIATTR_REGCOUNT
	.align		4
        /*0000*/ 	.byte	0x04, 0x2f
        /*0002*/ 	.short	(.L_1 - .L_0)
	.align		4
.L_0:
        /*0004*/ 	.word	index@(_Z14cudaDotProductPfS_S_iii)
        /*0008*/ 	.word	0x0000000e


	//----- nvinfo : EIATTR_FRAME_SIZE
	.align		4
.L_1:
        /*000c*/ 	.byte	0x04, 0x11
        /*000e*/ 	.short	(.L_3 - .L_2)
	.align		4
.L_2:
        /*0010*/ 	.word	index@(_Z14cudaDotProductPfS_S_iii)
        /*0014*/ 	.word	0x00000000


	//----- nvinfo : EIATTR_REGCOUNT
	.align		4
.L_3:
        /*0018*/ 	.byte	0x04, 0x2f
        /*001a*/ 	.short	(.L_5 - .L_4)
	.align		4
.L_4:
        /*001c*/ 	.word	index@(_Z10cudaReducePfS_iii)
        /*0020*/ 	.word	0x0000000c


	//----- nvinfo : EIATTR_FRAME_SIZE
	.align		4
.L_5:
        /*0024*/ 	.byte	0x04, 0x11
        /*0026*/ 	.short	(.L_7 - .L_6)
	.align		4
.L_6:
        /*0028*/ 	.word	index@(_Z10cudaReducePfS_iii)
        /*002c*/ 	.word	0x00000000


	//----- nvinfo : EIATTR_REGCOUNT
	.align		4
.L_7:
        /*0030*/ 	.byte	0x04, 0x2f
        /*0032*/ 	.short	(.L_9 - .L_8)
	.align		4
.L_8:
        /*0034*/ 	.word	index@(_Z25deviceCalculatedDistancesPfS_S_ii)
        /*0038*/ 	.word	0x0000001f


	//----- nvinfo : EIATTR_FRAME_SIZE
	.align		4
.L_9:
        /*003c*/ 	.byte	0x04, 0x11
        /*003e*/ 	.short	(.L_11 - .L_10)
	.align		4
.L_10:
        /*0040*/ 	.word	index@($__internal_0_$__cuda_sm20_dsqrt_rn_f64_mediumpath_v1)
        /*0044*/ 	.word	0x00000000


	//----- nvinfo : EIATTR_FRAME_SIZE
	.align		4
.L_11:
        /*0048*/ 	.byte	0x04, 0x11
        /*004a*/ 	.short	(.L_13 - .L_12)
	.align		4
.L_12:
        /*004c*/ 	.word	index@(_Z25deviceCalculatedDistancesPfS_S_ii)
        /*0050*/ 	.word	0x00000000


	//----- nvinfo : EIATTR_MIN_STACK_SIZE
	.align		4
.L_13:
        /*0054*/ 	.byte	0x04, 0x12
        /*0056*/ 	.short	(.L_15 - .L_14)
	.align		4
.L_14:
        /*0058*/ 	.word	index@(_Z25deviceCalculatedDistancesPfS_S_ii)
        /*005c*/ 	.word	0x00000000


	//----- nvinfo : EIATTR_MIN_STACK_SIZE
	.align		4
.L_15:
        /*0060*/ 	.byte	0x04, 0x12
        /*0062*/ 	.short	(.L_17 - .L_16)
	.align		4
.L_16:
        /*0064*/ 	.word	index@(_Z10cudaReducePfS_iii)
        /*0068*/ 	.word	0x00000000


	//----- nvinfo : EIATTR_MIN_STACK_SIZE
	.align		4
.L_17:
        /*006c*/ 	.byte	0x04, 0x12
        /*006e*/ 	.short	(.L_19 - .L_18)
	.align		4
.L_18:
        /*0070*/ 	.word	index@(_Z14cudaDotProductPfS_S_iii)
        /*0074*/ 	.word	0x00000000
.L_19:


//--------------------- .nv.compat                --------------------------
	.section	.nv.compat,"",@"SHT_CUDA_COMPAT_INFO"
	.align	4
        /*0000*/ 	.byte	0x02, 0x09, 0x00, 0x00, 0x02, 0x02, 0x01, 0x00, 0x02, 0x05, 0x05, 0x00, 0x03, 0x07, 0x01, 0x01
        /*0010*/ 	.byte	0x02, 0x03, 0x00, 0x00, 0x02, 0x06, 0x01, 0x00, 0x04, 0x0b, 0x08, 0x00, 0x01, 0x00, 0x00, 0x00
        /*0020*/ 	.byte	0x00, 0x00, 0x00, 0x00


//--------------------- .nv.info._Z25deviceCalculatedDistancesPfS_S_ii --------------------------
	.section	.nv.info._Z25deviceCalculatedDistancesPfS_S_ii,"",@"SHT_CUDA_INFO"
	.sectionflags	@""
	.align	4


	//----- nvinfo : EIATTR_CUDA_API_VERSION
	.align		4
        /*0000*/ 	.byte	0x04, 0x37
        /*0002*/ 	.short	(.L_21 - .L_20)
.L_20:
        /*0004*/ 	.word	0x00000082


	//----- nvinfo : EIATTR_KPARAM_INFO
	.align		4
.L_21:
        /*0008*/ 	.byte	0x04, 0x17
        /*000a*/ 	.short	(.L_23 - .L_22)
.L_22:
        /*000c*/ 	.word	0x00000000
        /*0010*/ 	.short	0x0004
        /*0012*/ 	.short	0x001c
        /*0014*/ 	.byte	0x00, 0xf0, 0x11, 0x00


	//----- nvinfo : EIATTR_KPARAM_INFO
	.align		4
.L_23:
        /*0018*/ 	.byte	0x04, 0x17
        /*001a*/ 	.short	(.L_25 - .L_24)
.L_24:
        /*001c*/ 	.word	0x00000000
        /*0020*/ 	.short	0x0003
        /*0022*/ 	.short	0x0018
        /*0024*/ 	.byte	0x00, 0xf0, 0x11, 0x00


	//----- nvinfo : EIATTR_KPARAM_INFO
	.align		4
.L_25:
        /*0028*/ 	.byte	0x04, 0x17
        /*002a*/ 	.short	(.L_27 - .L_26)
.L_26:
        /*002c*/ 	.word	0x00000000
        /*0030*/ 	.short	0x0002
        /*0032*/ 	.short	0x0010
        /*0034*/ 	.byte	0x00, 0xf5, 0x21, 0x00


	//----- nvinfo : EIATTR_KPARAM_INFO
	.align		4
.L_27:
        /*0038*/ 	.byte	0x04, 0x17
        /*003a*/ 	.short	(.L_29 - .L_28)
.L_28:
        /*003c*/ 	.word	0x00000000
        /*0040*/ 	.short	0x0001
        /*0042*/ 	.short	0x0008
        /*0044*/ 	.byte	0x00, 0xf5, 0x21, 0x00


	//----- nvinfo : EIATTR_KPARAM_INFO
	.align		4
.L_29:
        /*0048*/ 	.byte	0x04, 0x17
        /*004a*/ 	.short	(.L_31 - .L_30)
.L_30:
        /*004c*/ 	.word	0x00000000
        /*0050*/ 	.short	0x0000
        /*0052*/ 	.short	0x0000
        /*0054*/ 	.byte	0x00, 0xf5, 0x21, 0x00


	//----- nvinfo : EIATTR_SPARSE_MMA_MASK
	.align		4
.L_31:
        /*0058*/ 	.byte	0x03, 0x50
        /*005a*/ 	.short	0x0000


	//----- nvinfo : EIATTR_MAXREG_COUNT
	.align		4
        /*005c*/ 	.byte	0x03, 0x1b
        /*005e*/ 	.short	0x00ff


	//----- nvinfo : EIATTR_NUM_BARRIERS
	.align		4
        /*0060*/ 	.byte	0x02, 0x4c
        /*0062*/ 	.byte	0x01
	.zero		1


	//----- nvinfo : EIATTR_MERCURY_ISA_VERSION
	.align		4
        /*0064*/ 	.byte	0x03, 0x5f
        /*0066*/ 	.short	0x0101


	//----- nvinfo : EIATTR_VRC_CTA_INIT_COUNT
	.align		4
        /*0068*/ 	.byte	0x02, 0x4a
	.zero		1
	.zero		1


	//----- nvinfo : EIATTR_EXIT_INSTR_OFFSETS
	.align		4
        /*006c*/ 	.byte	0x04, 0x1c
        /*006e*/ 	.short	(.L_33 - .L_32)


	//   ....[0]....
.L_32:
        /*0070*/ 	.word	0x000002c0


	//   ....[1]....
        /*0074*/ 	.word	0x000009c0


	//   ....[2]....
        /*0078*/ 	.word	0x00000b80


	//----- nvinfo : EIATTR_CRS_STACK_SIZE
	.align		4
.L_33:
        /*007c*/ 	.byte	0x04, 0x1e
        /*007e*/ 	.short	(.L_35 - .L_34)
.L_34:
        /*0080*/ 	.word	0x00000000


	//----- nvinfo : EIATTR_CBANK_PARAM_SIZE
	.align		4
.L_35:
        /*0084*/ 	.byte	0x03, 0x19
        /*0086*/ 	.short	0x0020


	//----- nvinfo : EIATTR_PARAM_CBANK
	.align		4
        /*0088*/ 	.byte	0x04, 0x0a
        /*008a*/ 	.short	(.L_37 - .L_36)
	.align		4
.L_36:
        /*008c*/ 	.word	index@(.nv.constant0._Z25deviceCalculatedDistancesPfS_S_ii)
        /*0090*/ 	.short	0x0380
        /*0092*/ 	.short	0x0020


	//----- nvinfo : EIATTR_SW_WAR
	.align		4
.L_37:
        /*0094*/ 	.byte	0x04, 0x36
        /*0096*/ 	.short	(.L_39 - .L_38)
.L_38:
        /*0098*/ 	.word	0x00000008
.L_39:


//--------------------- .nv.info._Z10cudaReducePfS_iii --------------------------
	.section	.nv.info._Z10cudaReducePfS_iii,"",@"SHT_CUDA_INFO"
	.sectionflags	@""
	.align	4


	//----- nvinfo : EIATTR_CUDA_API_VERSION
	.align		4
        /*0000*/ 	.byte	0x04, 0x37
        /*0002*/ 	.short	(.L_41 - .L_40)
.L_40:
        /*0004*/ 	.word	0x00000082


	//----- nvinfo : EIATTR_KPARAM_INFO
	.align		4
.L_41:
        /*0008*/ 	.byte	0x04, 0x17
        /*000a*/ 	.short	(.L_43 - .L_42)
.L_42:
        /*000c*/ 	.word	0x00000000
        /*0010*/ 	.short	0x0004
        /*0012*/ 	.short	0x0018
        /*0014*/ 	.byte	0x00, 0xf0, 0x11, 0x00


	//----- nvinfo : EIATTR_KPARAM_INFO
	.align		4
.L_43:
        /*0018*/ 	.byte	0x04, 0x17
        /*001a*/ 	.short	(.L_45 - .L_44)
.L_44:
        /*001c*/ 	.word	0x00000000
        /*0020*/ 	.short	0x0003
        /*0022*/ 	.short	0x0014
        /*0024*/ 	.byte	0x00, 0xf0, 0x11, 0x00


	//----- nvinfo : EIATTR_KPARAM_INFO
	.align		4
.L_45:
        /*0028*/ 	.byte	0x04, 0x17
        /*002a*/ 	.short	(.L_47 - .L_46)
.L_46:
        /*002c*/ 	.word	0x00000000
        /*0030*/ 	.short	0x0002
        /*0032*/ 	.short	0x0010
        /*0034*/ 	.byte	0x00, 0xf0, 0x11, 0x00


	//----- nvinfo : EIATTR_KPARAM_INFO
	.align		4
.L_47:
        /*0038*/ 	.byte	0x04, 0x17
        /*003a*/ 	.short	(.L_49 - .L_48)
.L_48:
        /*003c*/ 	.word	0x00000000
        /*0040*/ 	.short	0x0001
        /*0042*/ 	.short	0x0008
        /*0044*/ 	.byte	0x00, 0xf5, 0x21, 0x00


	//----- nvinfo : EIATTR_KPARAM_INFO
	.align		4
.L_49:
        /*0048*/ 	.byte	0x04, 0x17
        /*004a*/ 	.short	(.L_51 - .L_50)
.L_50:
        /*004c*/ 	.word	0x00000000
        /*0050*/ 	.short	0x0000
        /*0052*/ 	.short	0x0000
        /*0054*/ 	.byte	0x00, 0xf5, 0x21, 0x00


	//----- nvinfo : EIATTR_SPARSE_MMA_MASK
	.align		4
.L_51:
        /*0058*/ 	.byte	0x03, 0x50
        /*005a*/ 	.short	0x0000


	//----- nvinfo : EIATTR_MAXREG_COUNT
	.align		4
        /*005c*/ 	.byte	0x03, 0x1b
        /*005e*/ 	.short	0x00ff


	//----- nvinfo : EIATTR_NUM_BARRIERS
	.align		4
        /*0060*/ 	.byte	0x02, 0x4c
        /*0062*/ 	.byte	0x01
	.zero		1


	//----- nvinfo : EIATTR_MERCURY_ISA_VERSION
	.align		4
        /*0064*/ 	.byte	0x03, 0x5f
        /*0066*/ 	.short	0x0101


	//----- nvinfo : EIATTR_VRC_CTA_INIT_COUNT
	.align		4
        /*0068*/ 	.byte	0x02, 0x4a
	.zero		1
	.zero		1


	//----- nvinfo : EIATTR_EXIT_INSTR_OFFSETS
	.align		4
        /*006c*/ 	.byte	0x04, 0x1c
        /*006e*/ 	.short	(.L_53 - .L_52)


	//   ....[0]....
.L_52:
        /*0070*/ 	.word	0x000002d0


	//   ....[1]....
        /*0074*/ 	.word	0x00000320


	//----- nvinfo : EIATTR_CBANK_PARAM_SIZE
	.align		4
.L_53:
        /*0078*/ 	.byte	0x03, 0x19
        /*007a*/ 	.short	0x001c


	//----- nvinfo : EIATTR_PARAM_CBANK
	.align		4
        /*007c*/ 	.byte	0x04, 0x0a
        /*007e*/ 	.short	(.L_55 - .L_54)
	.align		4
.L_54:
        /*0080*/ 	.word	index@(.nv.constant0._Z10cudaReducePfS_iii)
        /*0084*/ 	.short	0x0380
        /*0086*/ 	.short	0x001c


	//----- nvinfo : EIATTR_SW_WAR
	.align		4
.L_55:
        /*0088*/ 	.byte	0x04, 0x36
        /*008a*/ 	.short	(.L_57 - .L_56)
.L_56:
        /*008c*/ 	.word	0x00000008
.L_57:


//--------------------- .nv.info._Z14cudaDotProductPfS_S_iii --------------------------
	.section	.nv.info._Z14cudaDotProductPfS_S_iii,"",@"SHT_CUDA_INFO"
	.sectionflags	@""
	.align	4


	//----- nvinfo : EIATTR_CUDA_API_VERSION
	.align		4
        /*0000*/ 	.byte	0x04, 0x37
        /*0002*/ 	.short	(.L_59 - .L_58)
.L_58:
        /*0004*/ 	.word	0x00000082


	//----- nvinfo : EIATTR_KPARAM_INFO
	.align		4
.L_59:
        /*0008*/ 	.byte	0x04, 0x17
        /*000a*/ 	.short	(.L_61 - .L_60)
.L_60:
        /*000c*/ 	.word	0x00000000
        /*0010*/ 	.short	0x0005
        /*0012*/ 	.short	0x0020
        /*0014*/ 	.byte	0x00, 0xf0, 0x11, 0x00


	//----- nvinfo : EIATTR_KPARAM_INFO
	.align		4
.L_61:
        /*0018*/ 	.byte	0x04, 0x17
        /*001a*/ 	.short	(.L_63 - .L_62)
.L_62:
        /*001c*/ 	.word	0x00000000
        /*0020*/ 	.short	0x0004
        /*0022*/ 	.short	0x001c
        /*0024*/ 	.byte	0x00, 0xf0, 0x11, 0x00


	//----- nvinfo : EIATTR_KPARAM_INFO
	.align		4
.L_63:
        /*0028*/ 	.byte	0x04, 0x17
        /*002a*/ 	.short	(.L_65 - .L_64)
.L_64:
        /*002c*/ 	.word	0x00000000
        /*0030*/ 	.short	0x0003
        /*0032*/ 	.short	0x0018
        /*0034*/ 	.byte	0x00, 0xf0, 0x11, 0x00


	//----- nvinfo : EIATTR_KPARAM_INFO
	.align		4
.L_65:
        /*0038*/ 	.byte	0x04, 0x17
        /*003a*/ 	.short	(.L_67 - .L_66)
.L_66:
        /*003c*/ 	.word	0x00000000
        /*0040*/ 	.short	0x0002
        /*0042*/ 	.short	0x0010
        /*0044*/ 	.byte	0x00, 0xf5, 0x21, 0x00


	//----- nvinfo : EIATTR_KPARAM_INFO
	.align		4
.L_67:
        /*0048*/ 	.byte	0x04, 0x17
        /*004a*/ 	.short	(.L_69 - .L_68)
.L_68:
        /*004c*/ 	.word	0x00000000
        /*0050*/ 	.short	0x0001
        /*0052*/ 	.short	0x0008
        /*0054*/ 	.byte	0x00, 0xf5, 0x21, 0x00


	//----- nvinfo : EIATTR_KPARAM_INFO
	.align		4
.L_69:
        /*0058*/ 	.byte	0x04, 0x17
        /*005a*/ 	.short	(.L_71 - .L_70)
.L_70:
        /*005c*/ 	.word	0x00000000
        /*0060*/ 	.short	0x0000
        /*0062*/ 	.short	0x0000
        /*0064*/ 	.byte	0x00, 0xf5, 0x21, 0x00


	//----- nvinfo : EIATTR_SPARSE_MMA_MASK
	.align		4
.L_71:
        /*0068*/ 	.byte	0x03, 0x50
        /*006a*/ 	.short	0x0000


	//----- nvinfo : EIATTR_MAXREG_COUNT
	.align		4
        /*006c*/ 	.byte	0x03, 0x1b
        /*006e*/ 	.short	0x00ff


	//----- nvinfo : EIATTR_NUM_BARRIERS
	.align		4
        /*0070*/ 	.byte	0x02, 0x4c
        /*0072*/ 	.byte	0x01
	.zero		1


	//----- nvinfo : EIATTR_MERCURY_ISA_VERSION
	.align		4
        /*0074*/ 	.byte	0x03, 0x5f
        /*0076*/ 	.short	0x0101


	//----- nvinfo : EIATTR_VRC_CTA_INIT_COUNT
	.align		4
        /*0078*/ 	.byte	0x02, 0x4a
	.zero		1
	.zero		1


	//----- nvinfo : EIATTR_EXIT_INSTR_OFFSETS
	.align		4
        /*007c*/ 	.byte	0x04, 0x1c
        /*007e*/ 	.short	(.L_73 - .L_72)


	//   ....[0]....
.L_72:
        /*0080*/ 	.word	0x00000490


	//   ....[1]....
        /*0084*/ 	.word	0x00000500


	//----- nvinfo : EIATTR_CRS_STACK_SIZE
	.align		4
.L_73:
        /*0088*/ 	.byte	0x04, 0x1e
        /*008a*/ 	.short	(.L_75 - .L_74)
.L_74:
        /*008c*/ 	.word	0x00000000


	//----- nvinfo : EIATTR_CBANK_PARAM_SIZE
	.align		4
.L_75:
        /*0090*/ 	.byte	0x03, 0x19
        /*0092*/ 	.short	0x0024


	//----- nvinfo : EIATTR_PARAM_CBANK
	.align		4
        /*0094*/ 	.byte	0x04, 0x0a
        /*0096*/ 	.short	(.L_77 - .L_76)
	.align		4
.L_76:
        /*0098*/ 	.word	index@(.nv.constant0._Z14cudaDotProductPfS_S_iii)
        /*009c*/ 	.short	0x0380
        /*009e*/ 	.short	0x0024


	//----- nvinfo : EIATTR_SW_WAR
	.align		4
.L_77:
        /*00a0*/ 	.byte	0x04, 0x36
        /*00a2*/ 	.short	(.L_79 - .L_78)
.L_78:
        /*00a4*/ 	.word	0x00000008
.L_79:


//--------------------- .nv.callgraph             --------------------------
	.section	.nv.callgraph,"",@"SHT_CUDA_CALLGRAPH"
	.align	4
	.sectionentsize	8
	.align		4
        /*0000*/ 	.word	0x00000000
	.align		4
        /*0004*/ 	.word	0xffffffff
	.align		4
        /*0008*/ 	.word	0x00000000
	.align		4
        /*000c*/ 	.word	0xfffffffe
	.align		4
        /*0010*/ 	.word	0x00000000
	.align		4
        /*0014*/ 	.word	0xfffffffd
	.align		4
        /*0018*/ 	.word	0x00000000
	.align		4
        /*001c*/ 	.word	0xfffffffc


//--------------------- .text._Z25deviceCalculatedDistancesPfS_S_ii --------------------------
	.section	.text._Z25deviceCalculatedDistancesPfS_S_ii,"ax",@progbits
	.align	128
        .global         _Z25deviceCalculatedDistancesPfS_S_ii
        .type           _Z25deviceCalculatedDistancesPfS_S_ii,@function
        .size           _Z25deviceCalculatedDistancesPfS_S_ii,(.L_x_24 - _Z25deviceCalculatedDistancesPfS_S_ii)
        .other          _Z25deviceCalculatedDistancesPfS_S_ii,@"STO_CUDA_ENTRY STV_DEFAULT"
_Z25deviceCalculatedDistancesPfS_S_ii:
.text._Z25deviceCalculatedDistancesPfS_S_ii:
[----:B------:R-:W-:Y:S01]  /*0000*/  LDC R1, c[0x0][0x37c] ;  /* 0x0000df00ff017b82 */ /* 0x000fe20000000800 */
[----:B------:R-:W0:Y:S07]  /*0010*/  LDCU UR9, c[0x0][0x364] ;  /* 0x00006c80ff0977ac */ /* 0x000e2e0008000800 */
[----:B------:R-:W1:Y:S01]  /*0020*/  LDC.64 R2, c[0x0][0x398] ;  /* 0x0000e600ff027b82 */ /* 0x000e620000000a00 */
[----:B------:R-:W2:Y:S01]  /*0030*/  LDCU UR5, c[0x0][0x374] ;  /* 0x00006e80ff0577ac */ /* 0x000ea20008000800 */
[----:B------:R-:W3:Y:S06]  /*0040*/  LDCU UR8, c[0x0][0x360] ;  /* 0x00006c00ff0877ac */ /* 0x000eec0008000800 */
[----:B------:R-:W-:Y:S08]  /*0050*/  S2UR UR4, SR_CTAID.X ;  /* 0x00000000000479c3 */ /* 0x000ff00000002500 */
[----:B------:R-:W2:Y:S01]  /*0060*/  S2UR UR7, SR_CTAID.Y ;  /* 0x00000000000779c3 */ /* 0x000ea20000002600 */
[----:B0-----:R-:W0:Y:S01]  /*0070*/  I2F.U32.RP R0, UR9 ;  /* 0x0000000900007d06 */ /* 0x001e220008209000 */
[----:B------:R-:W-:-:S06]  /*0080*/  ISETP.NE.U32.AND P2, PT, RZ, UR9, PT ;  /* 0x00000009ff007c0c */ /* 0x000fcc000bf45070 */
[----:B------:R-:W4:Y:S01]  /*0090*/  S2UR UR6, SR_CgaCtaId ;  /* 0x00000000000679c3 */ /* 0x000f220000008800 */
[----:B0-----:R-:W0:Y:S01]  /*00a0*/  MUFU.RCP R0, R0 ;  /* 0x0000000000007308 */ /* 0x001e220000001000 */
[----:B--2---:R-:W-:-:S03]  /*00b0*/  UIMAD UR4, UR4, UR5, UR7 ;  /* 0x00000005040472a4 */ /* 0x004fc6000f8e0207 */
[----:B------:R-:W-:Y:S01]  /*00c0*/  UMOV UR5, 0x400 ;  /* 0x0000040000057882 */ /* 0x000fe20000000000 */
[----:B---3--:R-:W-:Y:S02]  /*00d0*/  UIMAD UR4, UR4, UR8, URZ ;  /* 0x00000008040472a4 */ /* 0x008fe4000f8e02ff */
[----:B----4-:R-:W-:Y:S01]  /*00e0*/  ULEA UR5, UR6, UR5, 0x18 ;  /* 0x0000000506057291 */ /* 0x010fe2000f8ec0ff */
[----:B0-----:R-:W-:Y:S02]  /*00f0*/  IADD3 R4, PT, PT, R0, 0xffffffe, RZ ;  /* 0x0ffffffe00047810 */ /* 0x001fe40007ffe0ff */
[----:B------:R-:W0:Y:S02]  /*0100*/  S2R R0, SR_TID.Y ;  /* 0x0000000000007919 */ /* 0x000e240000002200 */
[----:B------:R2:W3:Y:S02]  /*0110*/  F2I.FTZ.U32.TRUNC.NTZ R5, R4 ;  /* 0x0000000400057305 */ /* 0x0004e4000021f000 */
[----:B--2---:R-:W-:Y:S01]  /*0120*/  IMAD.MOV.U32 R4, RZ, RZ, RZ ;  /* 0x000000ffff047224 */ /* 0x004fe200078e00ff */
[----:B---3--:R-:W-:-:S05]  /*0130*/  IADD3 R7, PT, PT, RZ, -R5, RZ ;  /* 0x80000005ff077210 */ /* 0x008fca0007ffe0ff */
[----:B------:R-:W-:-:S04]  /*0140*/  IMAD R7, R7, UR9, RZ ;  /* 0x0000000907077c24 */ /* 0x000fc8000f8e02ff */
[----:B------:R-:W-:Y:S02]  /*0150*/  IMAD.HI.U32 R6, R5, R7, R4 ;  /* 0x0000000705067227 */ /* 0x000fe400078e0004 */
[----:B------:R-:W2:Y:S04]  /*0160*/  S2R R7, SR_TID.X ;  /* 0x0000000000077919 */ /* 0x000ea80000002100 */
[----:B-1----:R-:W-:-:S05]  /*0170*/  IMAD.HI.U32 R6, R6, R3, RZ ;  /* 0x0000000306067227 */ /* 0x002fca00078e00ff */
[----:B------:R-:W-:-:S05]  /*0180*/  IADD3 R8, PT, PT, -R6, RZ, RZ ;  /* 0x000000ff06087210 */ /* 0x000fca0007ffe1ff */
[----:B------:R-:W-:-:S05]  /*0190*/  IMAD R5, R8, UR9, R3 ;  /* 0x0000000908057c24 */ /* 0x000fca000f8e0203 */
[----:B------:R-:W-:-:S13]  /*01a0*/  ISETP.GE.U32.AND P0, PT, R5, UR9, PT ;  /* 0x0000000905007c0c */ /* 0x000fda000bf06070 */
[----:B------:R-:W-:Y:S01]  /*01b0*/  @P0 VIADD R5, R5, -UR9 ;  /* 0x8000000905050c36 */ /* 0x000fe20008000000 */
[----:B--2---:R-:W-:Y:S02]  /*01c0*/  IADD3 R4, PT, PT, R7, UR4, RZ ;  /* 0x0000000407047c10 */ /* 0x004fe4000fffe0ff */
[----:B------:R-:W-:Y:S02]  /*01d0*/  @P0 IADD3 R6, PT, PT, R6, 0x1, RZ ;  /* 0x0000000106060810 */ /* 0x000fe40007ffe0ff */
[----:B------:R-:W-:Y:S01]  /*01e0*/  ISETP.GE.U32.AND P1, PT, R5, UR9, PT ;  /* 0x0000000905007c0c */ /* 0x000fe2000bf26070 */
[----:B------:R-:W-:Y:S02]  /*01f0*/  IMAD R5, R3, R2, RZ ;  /* 0x0000000203057224 */ /* 0x000fe400078e02ff */
[----:B------:R-:W-:Y:S02]  /*0200*/  IMAD R12, R4, R3, RZ ;  /* 0x00000003040c7224 */ /* 0x000fe400078e02ff */
[----:B0-----:R-:W-:-:S08]  /*0210*/  IMAD R2, R7, UR9, R0 ;  /* 0x0000000907027c24 */ /* 0x001fd0000f8e0200 */
[----:B------:R-:W-:Y:S01]  /*0220*/  @P1 VIADD R6, R6, 0x1 ;  /* 0x0000000106061836 */ /* 0x000fe20000000000 */
[----:B------:R-:W-:Y:S02]  /*0230*/  @!P2 LOP3.LUT R6, RZ, UR9, RZ, 0x33, !PT ;  /* 0x00000009ff06ac12 */ /* 0x000fe4000f8e33ff */
[----:B------:R-:W-:-:S03]  /*0240*/  ISETP.GE.AND P1, PT, R12, R5, PT ;  /* 0x000000050c00720c */ /* 0x000fc60003f26270 */
[----:B------:R-:W-:-:S04]  /*0250*/  IMAD.MOV R8, RZ, RZ, -R6 ;  /* 0x000000ffff087224 */ /* 0x000fc800078e0a06 */
[----:B------:R-:W-:Y:S01]  /*0260*/  IMAD R4, R8, UR9, R3 ;  /* 0x0000000908047c24 */ /* 0x000fe2000f8e0203 */
[----:B------:R-:W-:Y:S01]  /*0270*/  LEA R3, R2, UR5, 0x2 ;  /* 0x0000000502037c11 */ /* 0x000fe2000f8e10ff */
[----:B------:R-:W-:-:S03]  /*0280*/  VIADD R8, R6, 0x1 ;  /* 0x0000000106087836 */ /* 0x000fc60000000000 */
[----:B------:R-:W-:Y:S01]  /*0290*/  ISETP.NE.AND P0, PT, R4, RZ, PT ;  /* 0x000000ff0400720c */ /* 0x000fe20003f05270 */
[----:B------:R0:W-:Y:S01]  /*02a0*/  STS [R3], RZ ;  /* 0x000000ff03007388 */ /* 0x0001e20000000800 */
[----:B------:R-:W-:Y:S01]  /*02b0*/  MOV R4, UR9 ;  /* 0x0000000900047c02 */ /* 0x000fe20008000f00 */
[----:B------:R-:W-:Y:S10]  /*02c0*/  @P1 EXIT ;  /* 0x000000000000194d */ /* 0x000ff40003800000 */
[----:B------:R-:W-:Y:S01]  /*02d0*/  @!P0 IADD3 R8, PT, PT, R6, RZ, RZ ;  /* 0x000000ff06088210 */ /* 0x000fe20007ffe0ff */
[----:B------:R-:W1:Y:S03]  /*02e0*/  LDCU.64 UR6, c[0x0][0x358] ;  /* 0x00006b00ff0677ac */ /* 0x000e660008000a00 */
[----:B------:R-:W-:-:S13]  /*02f0*/  ISETP.GE.AND P0, PT, R8, 0x1, PT ;  /* 0x000000010800780c */ /* 0x000fda0003f06270 */
[----:B------:R-:W-:Y:S05]  /*0300*/  @!P0 BRA `(.L_x_0) ;  /* 0x0000000400708947 */ /* 0x000fea0003800000 */
[C---:B------:R-:W-:Y:S02]  /*0310*/  ISETP.GE.U32.AND P1, PT, R8.reuse, 0x4, PT ;  /* 0x000000040800780c */ /* 0x040fe40003f26070 */
[----:B------:R-:W-:Y:S02]  /*0320*/  CS2R R6, SRZ ;  /* 0x0000000000067805 */ /* 0x000fe4000001ff00 */
[----:B------:R-:W-:-:S04]  /*0330*/  LOP3.LUT R5, R8, 0x3, RZ, 0xc0, !PT ;  /* 0x0000000308057812 */ /* 0x000fc800078ec0ff */
[----:B------:R-:W-:-:S05]  /*0340*/  ISETP.NE.AND P0, PT, R5, RZ, PT ;  /* 0x000000ff0500720c */ /* 0x000fca0003f05270 */
[----:B------:R-:W-:Y:S08]  /*0350*/  @!P1 BRA `(.L_x_1) ;  /* 0x0000000000fc9947 */ /* 0x000ff00003800000 */
[--C-:B------:R-:W-:Y:S01]  /*0360*/  IMAD.IADD R13, R4, 0x1, R0.reuse ;  /* 0x00000001040d7824 */ /* 0x100fe200078e0200 */
[----:B------:R-:W-:Y:S01]  /*0370*/  IADD3 R11, PT, PT, R12, R0, RZ ;  /* 0x000000000c0b7210 */ /* 0x000fe20007ffe0ff */
[----:B------:R-:W-:Y:S01]  /*0380*/  HFMA2 R7, -RZ, RZ, 0, 0 ;  /* 0x00000000ff077431 */ /* 0x000fe200000001ff */
[----:B------:R-:W-:Y:S01]  /*0390*/  LOP3.LUT R6, R8, 0x7ffffffc, RZ, 0xc0, !PT ;  /* 0x7ffffffc08067812 */ /* 0x000fe200078ec0ff */
[--C-:B------:R-:W-:Y:S01]  /*03a0*/  IMAD R18, R4, 0x2, R0.reuse ;  /* 0x0000000204127824 */ /* 0x100fe200078e0200 */
[----:B------:R-:W-:Y:S01]  /*03b0*/  IADD3 R12, PT, PT, R12, R13, RZ ;  /* 0x0000000d0c0c7210 */ /* 0x000fe20007ffe0ff */
[--C-:B------:R-:W-:Y:S01]  /*03c0*/  IMAD R19, R4, 0x3, R0.reuse ;  /* 0x0000000304137824 */ /* 0x100fe200078e0200 */
[----:B------:R-:W-:Y:S01]  /*03d0*/  IADD3 R20, PT, PT, -R6, RZ, RZ ;  /* 0x000000ff06147210 */ /* 0x000fe20007ffe1ff */
[----:B------:R-:W-:Y:S01]  /*03e0*/  IMAD.MOV.U32 R9, RZ, RZ, R0 ;  /* 0x000000ffff097224 */ /* 0x000fe200078e0000 */
[----:B------:R-:W2:Y:S01]  /*03f0*/  LDCU UR5, c[0x0][0x39c] ;  /* 0x00007380ff0577ac */ /* 0x000ea20008000800 */
[----:B------:R-:W-:-:S02]  /*0400*/  IMAD R8, R4, 0x2, R11 ;  /* 0x0000000204087824 */ /* 0x000fc400078e020b */
[----:B------:R-:W-:-:S07]  /*0410*/  IMAD R10, R4, 0x3, R11 ;  /* 0x00000003040a7824 */ /* 0x000fce00078e020b */
.L_x_2:
[----:B--2---:R-:W-:Y:S02]  /*0420*/  ISETP.GE.AND P1, PT, R9, UR5, PT ;  /* 0x0000000509007c0c */ /* 0x004fe4000bf26270 */
[----:B------:R-:W-:Y:S02]  /*0430*/  ISETP.GE.AND P2, PT, R13, UR5, PT ;  /* 0x000000050d007c0c */ /* 0x000fe4000bf46270 */
[----:B------:R-:W-:-:S09]  /*0440*/  ISETP.GE.AND P3, PT, R18, UR5, PT ;  /* 0x0000000512007c0c */ /* 0x000fd2000bf66270 */
[----:B------:R-:W2:Y:S08]  /*0450*/  @!P1 LDC.64 R14, c[0x0][0x390] ;  /* 0x0000e400ff0e9b82 */ /* 0x000eb00000000a00 */
[----:B------:R-:W3:Y:S08]  /*0460*/  @!P2 LDC.64 R24, c[0x0][0x388] ;  /* 0x0000e200ff18ab82 */ /* 0x000ef00000000a00 */
[----:B------:R-:W4:Y:S01]  /*0470*/  @!P3 LDC.64 R22, c[0x0][0x388] ;  /* 0x0000e200ff16bb82 */ /* 0x000f220000000a00 */
[----:B--2---:R-:W-:-:S07]  /*0480*/  @!P1 IMAD.WIDE R14, R9, 0x4, R14 ;  /* 0x00000004090e9825 */ /* 0x004fce00078e020e */
[----:B------:R-:W2:Y:S01]  /*0490*/  @!P2 LDC.64 R16, c[0x0][0x390] ;  /* 0x0000e400ff10ab82 */ /* 0x000ea20000000a00 */
[----:B-1----:R1:W5:Y:S07]  /*04a0*/  @!P1 LDG.E R21, desc[UR6][R14.64] ;  /* 0x000000060e159981 */ /* 0x00236e000c1e1900 */
[----:B------:R-:W0:Y:S08]  /*04b0*/  @!P1 LDC.64 R26, c[0x0][0x388] ;  /* 0x0000e200ff1a9b82 */ /* 0x000e300000000a00 */
[----:B-1----:R-:W1:Y:S01]  /*04c0*/  @!P3 LDC.64 R14, c[0x0][0x390] ;  /* 0x0000e400ff0ebb82 */ /* 0x002e620000000a00 */
[----:B------:R-:W-:Y:S01]  /*04d0*/  ISETP.GE.AND P4, PT, R19, UR5, PT ;  /* 0x0000000513007c0c */ /* 0x000fe2000bf86270 */
[----:B---3--:R-:W-:-:S04]  /*04e0*/  @!P2 IMAD.WIDE R24, R12, 0x4, R24 ;  /* 0x000000040c18a825 */ /* 0x008fc800078e0218 */
[----:B----4-:R-:W-:Y:S02]  /*04f0*/  @!P3 IMAD.WIDE R22, R8, 0x4, R22 ;  /* 0x000000040816b825 */ /* 0x010fe400078e0216 */
[----:B------:R-:W3:Y:S02]  /*0500*/  @!P2 LDG.E R24, desc[UR6][R24.64] ;  /* 0x000000061818a981 */ /* 0x000ee4000c1e1900 */
[----:B--2---:R-:W-:Y:S02]  /*0510*/  @!P2 IMAD.WIDE R16, R13, 0x4, R16 ;  /* 0x000000040d10a825 */ /* 0x004fe400078e0210 */
[----:B------:R-:W2:Y:S02]  /*0520*/  @!P3 LDG.E R22, desc[UR6][R22.64] ;  /* 0x000000061616b981 */ /* 0x000ea4000c1e1900 */
[----:B0-----:R-:W-:Y:S02]  /*0530*/  @!P1 IMAD.WIDE R26, R11, 0x4, R26 ;  /* 0x000000040b1a9825 */ /* 0x001fe400078e021a */
[----:B------:R0:W3:Y:S04]  /*0540*/  @!P2 LDG.E R25, desc[UR6][R16.64] ;  /* 0x000000061019a981 */ /* 0x0000e8000c1e1900 */
[----:B------:R-:W5:Y:S01]  /*0550*/  @!P1 LDG.E R26, desc[UR6][R26.64] ;  /* 0x000000061a1a9981 */ /* 0x000f62000c1e1900 */
[----:B-1----:R-:W-:Y:S01]  /*0560*/  @!P3 IMAD.WIDE R14, R18, 0x4, R14 ;  /* 0x00000004120eb825 */ /* 0x002fe200078e020e */
[----:B0-----:R-:W0:Y:S04]  /*0570*/  @!P4 LDC.64 R16, c[0x0][0x388] ;  /* 0x0000e200ff10cb82 */ /* 0x001e280000000a00 */
[----:B------:R1:W2:Y:S04]  /*0580*/  @!P3 LDG.E R23, desc[UR6][R14.64] ;  /* 0x000000060e17b981 */ /* 0x0002a8000c1e1900 */
[----:B-1----:R-:W1:Y:S01]  /*0590*/  @!P4 LDC.64 R14, c[0x0][0x390] ;  /* 0x0000e400ff0ecb82 */ /* 0x002e620000000a00 */
[----:B0-----:R-:W-:-:S05]  /*05a0*/  @!P4 IMAD.WIDE R16, R10, 0x4, R16 ;  /* 0x000000040a10c825 */ /* 0x001fca00078e0210 */
[----:B------:R-:W4:Y:S01]  /*05b0*/  @!P4 LDG.E R27, desc[UR6][R16.64] ;  /* 0x00000006101bc981 */ /* 0x000f22000c1e1900 */
[----:B-1----:R-:W-:-:S05]  /*05c0*/  @!P4 IMAD.WIDE R14, R19, 0x4, R14 ;  /* 0x00000004130ec825 */ /* 0x002fca00078e020e */
[----:B------:R-:W4:Y:S01]  /*05d0*/  @!P4 LDG.E R28, desc[UR6][R14.64] ;  /* 0x000000060e1cc981 */ /* 0x000f22000c1e1900 */
[----:B------:R-:W-:Y:S01]  /*05e0*/  VIADD R20, R20, 0x4 ;  /* 0x0000000414147836 */ /* 0x000fe20000000000 */
[C---:B------:R-:W-:Y:S01]  /*05f0*/  LEA R11, R4.reuse, R11, 0x2 ;  /* 0x0000000b040b7211 */ /* 0x040fe200078e10ff */
[C---:B------:R-:W-:Y:S01]  /*0600*/  IMAD R9, R4.reuse, 0x4, R9 ;  /* 0x0000000404097824 */ /* 0x040fe200078e0209 */
[C---:B------:R-:W-:Y:S01]  /*0610*/  LEA R12, R4.reuse, R12, 0x2 ;  /* 0x0000000c040c7211 */ /* 0x040fe200078e10ff */
[C---:B------:R-:W-:Y:S01]  /*0620*/  IMAD R13, R4.reuse, 0x4, R13 ;  /* 0x00000004040d7824 */ /* 0x040fe200078e020d */
[C---:B------:R-:W-:Y:S01]  /*0630*/  LEA R8, R4.reuse, R8, 0x2 ;  /* 0x0000000804087211 */ /* 0x040fe200078e10ff */
[C---:B------:R-:W-:Y:S01]  /*0640*/  IMAD R18, R4.reuse, 0x4, R18 ;  /* 0x0000000404127824 */ /* 0x040fe200078e0212 */
[C---:B------:R-:W-:Y:S01]  /*0650*/  LEA R10, R4.reuse, R10, 0x2 ;  /* 0x0000000a040a7211 */ /* 0x040fe200078e10ff */
[----:B------:R-:W-:Y:S02]  /*0660*/  IMAD R19, R4, 0x4, R19 ;  /* 0x0000000404137824 */ /* 0x000fe400078e0213 */
[----:B-----5:R-:W-:Y:S01]  /*0670*/  @!P1 FADD R26, R26, -R21 ;  /* 0x800000151a1a9221 */ /* 0x020fe20000000000 */
[----:B---3--:R-:W-:-:S03]  /*0680*/  @!P2 FADD R24, R24, -R25 ;  /* 0x800000191818a221 */ /* 0x008fc60000000000 */
[----:B------:R-:W-:-:S05]  /*0690*/  @!P1 FFMA R7, R26, R26, R7 ;  /* 0x0000001a1a079223 */ /* 0x000fca0000000007 */
[----:B------:R0:W-:Y:S01]  /*06a0*/  @!P1 STS [R3], R7 ;  /* 0x0000000703009388 */ /* 0x0001e20000000800 */
[----:B--2---:R-:W-:Y:S01]  /*06b0*/  @!P3 FADD R22, R22, -R23 ;  /* 0x800000171616b221 */ /* 0x004fe20000000000 */
[----:B0-----:R-:W-:-:S05]  /*06c0*/  @!P2 FFMA R7, R24, R24, R7 ;  /* 0x000000181807a223 */ /* 0x001fca0000000007 */
[----:B------:R0:W-:Y:S02]  /*06d0*/  @!P2 STS [R3], R7 ;  /* 0x000000070300a388 */ /* 0x0001e40000000800 */
[----:B0-----:R-:W-:-:S05]  /*06e0*/  @!P3 FFMA R7, R22, R22, R7 ;  /* 0x000000161607b223 */ /* 0x001fca0000000007 */
[----:B------:R0:W-:Y:S01]  /*06f0*/  @!P3 STS [R3], R7 ;  /* 0x000000070300b388 */ /* 0x0001e20000000800 */
[----:B----4-:R-:W-:-:S04]  /*0700*/  @!P4 FADD R28, R27, -R28 ;  /* 0x8000001c1b1cc221 */ /* 0x010fc80000000000 */
[----:B0-----:R-:W-:-:S05]  /*0710*/  @!P4 FFMA R7, R28, R28, R7 ;  /* 0x0000001c1c07c223 */ /* 0x001fca0000000007 */
[----:B------:R3:W-:Y:S01]  /*0720*/  @!P4 STS [R3], R7 ;  /* 0x000000070300c388 */ /* 0x0007e20000000800 */
[----:B------:R-:W-:-:S13]  /*0730*/  ISETP.NE.AND P1, PT, R20, RZ, PT ;  /* 0x000000ff1400720c */ /* 0x000fda0003f25270 */
[----:B---3--:R-:W-:Y:S05]  /*0740*/  @P1 BRA `(.L_x_2) ;  /* 0xfffffffc00341947 */ /* 0x008fea000383ffff */
.L_x_1:
[----:B------:R-:W-:Y:S05]  /*0750*/  @!P0 BRA `(.L_x_0) ;  /* 0x00000000005c8947 */ /* 0x000fea0003800000 */
[----:B------:R-:W2:Y:S01]  /*0760*/  S2R R8, SR_TID.X ;  /* 0x0000000000087919 */ /* 0x000ea20000002100 */
[----:B------:R-:W3:Y:S01]  /*0770*/  LDCU UR8, c[0x0][0x39c] ;  /* 0x00007380ff0877ac */ /* 0x000ee20008000800 */
[----:B------:R-:W-:Y:S02]  /*0780*/  IMAD R13, R4, R6, R0 ;  /* 0x00000006040d7224 */ /* 0x000fe400078e0200 */
[----:B------:R-:W-:Y:S01]  /*0790*/  IMAD.MOV R6, RZ, RZ, -R5 ;  /* 0x000000ffff067224 */ /* 0x000fe200078e0a05 */
[----:B------:R-:W4:Y:S01]  /*07a0*/  LDCU UR5, c[0x0][0x39c] ;  /* 0x00007380ff0577ac */ /* 0x000f220008000800 */
[----:B--2---:R-:W-:-:S05]  /*07b0*/  IADD3 R8, PT, PT, R8, UR4, RZ ;  /* 0x0000000408087c10 */ /* 0x004fca000fffe0ff */
[----:B---3--:R-:W-:-:S05]  /*07c0*/  IMAD R8, R8, UR8, RZ ;  /* 0x0000000808087c24 */ /* 0x008fca000f8e02ff */
[----:B----4-:R-:W-:-:S07]  /*07d0*/  IADD3 R5, PT, PT, R8, R13, RZ ;  /* 0x0000000d08057210 */ /* 0x010fce0007ffe0ff */
.L_x_3:
[----:B------:R-:W-:-:S13]  /*07e0*/  ISETP.GE.AND P0, PT, R13, UR5, PT ;  /* 0x000000050d007c0c */ /* 0x000fda000bf06270 */
[----:B------:R-:W2:Y:S08]  /*07f0*/  @!P0 LDC.64 R8, c[0x0][0x388] ;  /* 0x0000e200ff088b82 */ /* 0x000eb00000000a00 */
[----:B------:R-:W3:Y:S01]  /*0800*/  @!P0 LDC.64 R10, c[0x0][0x390] ;  /* 0x0000e400ff0a8b82 */ /* 0x000ee20000000a00 */
[----:B--2---:R-:W-:-:S06]  /*0810*/  @!P0 IMAD.WIDE R8, R5, 0x4, R8 ;  /* 0x0000000405088825 */ /* 0x004fcc00078e0208 */
[----:B-1----:R-:W2:Y:S01]  /*0820*/  @!P0 LDG.E R8, desc[UR6][R8.64] ;  /* 0x0000000608088981 */ /* 0x002ea2000c1e1900 */
[----:B---3--:R-:W-:-:S06]  /*0830*/  @!P0 IMAD.WIDE R10, R13, 0x4, R10 ;  /* 0x000000040d0a8825 */ /* 0x008fcc00078e020a */
[----:B------:R-:W2:Y:S01]  /*0840*/  @!P0 LDG.E R11, desc[UR6][R10.64] ;  /* 0x000000060a0b8981 */ /* 0x000ea2000c1e1900 */
[----:B------:R-:W-:Y:S01]  /*0850*/  VIADD R6, R6, 0x1 ;  /* 0x0000000106067836 */ /* 0x000fe20000000000 */
[C---:B------:R-:W-:Y:S01]  /*0860*/  IADD3 R5, PT, PT, R4.reuse, R5, RZ ;  /* 0x0000000504057210 */ /* 0x040fe20007ffe0ff */
[----:B------:R-:W-:Y:S02]  /*0870*/  IMAD.IADD R13, R4, 0x1, R13 ;  /* 0x00000001040d7824 */ /* 0x000fe400078e020d */
[----:B--2---:R-:W-:-:S04]  /*0880*/  @!P0 FADD R12, R8, -R11 ;  /* 0x8000000b080c8221 */ /* 0x004fc80000000000 */
[----:B------:R-:W-:-:S05]  /*0890*/  @!P0 FFMA R7, R12, R12, R7 ;  /* 0x0000000c0c078223 */ /* 0x000fca0000000007 */
[----:B------:R2:W-:Y:S01]  /*08a0*/  @!P0 STS [R3], R7 ;  /* 0x0000000703008388 */ /* 0x0005e20000000800 */
[----:B------:R-:W-:-:S13]  /*08b0*/  ISETP.NE.AND P0, PT, R6, RZ, PT ;  /* 0x000000ff0600720c */ /* 0x000fda0003f05270 */
[----:B--2---:R-:W-:Y:S05]  /*08c0*/  @P0 BRA `(.L_x_3) ;  /* 0xfffffffc00c40947 */ /* 0x004fea000383ffff */
.L_x_0:
[----:B------:R-:W-:Y:S01]  /*08d0*/  BAR.SYNC.DEFER_BLOCKING 0x0 ;  /* 0x0000000000007b1d */ /* 0x000fe20000010000 */
[----:B------:R-:W-:Y:S02]  /*08e0*/  ISETP.GE.U32.AND P1, PT, R4, 0x2, PT ;  /* 0x000000020400780c */ /* 0x000fe40003f26070 */
[----:B------:R-:W-:-:S11]  /*08f0*/  LOP3.LUT P0, RZ, R2, 0x7, RZ, 0xc0, !PT ;  /* 0x0000000702ff7812 */ /* 0x000fd6000780c0ff */
[----:B------:R-:W-:Y:S05]  /*0900*/  @!P1 BRA `(.L_x_4) ;  /* 0x00000000002c9947 */ /* 0x000fea0003800000 */
.L_x_5:
[----:B------:R-:W-:-:S04]  /*0910*/  SHF.R.U32.HI R7, RZ, 0x1, R4 ;  /* 0x00000001ff077819 */ /* 0x000fc80000011604 */
[----:B------:R-:W-:-:S13]  /*0920*/  ISETP.GE.U32.AND P1, PT, R0, R7, PT ;  /* 0x000000070000720c */ /* 0x000fda0003f26070 */
[----:B------:R-:W-:Y:S01]  /*0930*/  @!P1 LEA R5, R7, R3, 0x2 ;  /* 0x0000000307059211 */ /* 0x000fe200078e10ff */
[----:B------:R-:W-:Y:S05]  /*0940*/  @!P1 LDS R6, [R3] ;  /* 0x0000000003069984 */ /* 0x000fea0000000800 */
[----:B------:R-:W2:Y:S02]  /*0950*/  @!P1 LDS R5, [R5] ;  /* 0x0000000005059984 */ /* 0x000ea40000000800 */
[----:B--2---:R-:W-:-:S05]  /*0960*/  @!P1 FADD R6, R5, R6 ;  /* 0x0000000605069221 */ /* 0x004fca0000000000 */
[----:B------:R2:W-:Y:S01]  /*0970*/  @!P1 STS [R3], R6 ;  /* 0x0000000603009388 */ /* 0x0005e20000000800 */
[----:B------:R-:W-:Y:S01]  /*0980*/  BAR.SYNC.DEFER_BLOCKING 0x0 ;  /* 0x0000000000007b1d */ /* 0x000fe20000010000 */
[----:B------:R-:W-:Y:S01]  /*0990*/  ISETP.GT.U32.AND P1, PT, R4, 0x3, PT ;  /* 0x000000030400780c */ /* 0x000fe20003f24070 */
[----:B------:R-:W-:-:S12]  /*09a0*/  IMAD.MOV.U32 R4, RZ, RZ, R7 ;  /* 0x000000ffff047224 */ /* 0x000fd800078e0007 */
[----:B--2---:R-:W-:Y:S05]  /*09b0*/  @P1 BRA `(.L_x_5) ;  /* 0xfffffffc00d41947 */ /* 0x004fea000383ffff */
.L_x_4:
[----:B-1----:R-:W-:Y:S05]  /*09c0*/  @P0 EXIT ;  /* 0x000000000000094d */ /* 0x002fea0003800000 */
[----:B------:R-:W1:Y:S01]  /*09d0*/  LDS R4, [R3] ;  /* 0x0000000003047984 */ /* 0x000e620000000800 */
[----:B------:R-:W-:Y:S01]  /*09e0*/  IMAD.MOV.U32 R10, RZ, RZ, 0x0 ;  /* 0x00000000ff0a7424 */ /* 0x000fe200078e00ff */
[----:B------:R-:W-:Y:S01]  /*09f0*/  MOV R11, 0x3fd80000 ;  /* 0x3fd80000000b7802 */ /* 0x000fe20000000f00 */
[----:B------:R-:W-:Y:S01]  /*0a00*/  BSSY.RECONVERGENT B0, `(.L_x_6) ;  /* 0x0000012000007945 */ /* 0x000fe20003800200 */
[----:B-1----:R-:W1:Y:S08]  /*0a10*/  F2F.F64.F32 R4, R4 ;  /* 0x0000000400047310 */ /* 0x002e700000201800 */
[----:B-1----:R-:W1:Y:S01]  /*0a20*/  MUFU.RSQ64H R7, R5 ;  /* 0x0000000500077308 */ /* 0x002e620000001c00 */
[----:B------:R-:W-:-:S04]  /*0a30*/  IADD3 R6, PT, PT, R5, -0x3500000, RZ ;  /* 0xfcb0000005067810 */ /* 0x000fc80007ffe0ff */
[----:B------:R-:W-:Y:S02]  /*0a40*/  ISETP.GE.U32.AND P0, PT, R6, 0x7ca00000, PT ;  /* 0x7ca000000600780c */ /* 0x000fe40003f06070 */
[----:B-1----:R-:W-:-:S08]  /*0a50*/  DMUL R8, R6, R6 ;  /* 0x0000000606087228 */ /* 0x002fd00000000000 */
[----:B------:R-:W-:-:S08]  /*0a60*/  DFMA R8, R4, -R8, 1 ;  /* 0x3ff000000408742b */ /* 0x000fd00000000808 */
[----:B------:R-:W-:Y:S02]  /*0a70*/  DFMA R10, R8, R10, 0.5 ;  /* 0x3fe00000080a742b */ /* 0x000fe4000000000a */
[----:B------:R-:W-:-:S08]  /*0a80*/  DMUL R8, R6, R8 ;  /* 0x0000000806087228 */ /* 0x000fd00000000000 */
[----:B------:R-:W-:-:S08]  /*0a90*/  DFMA R8, R10, R8, R6 ;  /* 0x000000080a08722b */ /* 0x000fd00000000006 */
[----:B------:R-:W-:Y:S02]  /*0aa0*/  DMUL R10, R4, R8 ;  /* 0x00000008040a7228 */ /* 0x000fe40000000000 */
[----:B------:R-:W-:Y:S01]  /*0ab0*/  VIADD R17, R9, 0xfff00000 ;  /* 0xfff0000009117836 */ /* 0x000fe20000000000 */
[----:B------:R-:W-:-:S05]  /*0ac0*/  MOV R16, R8 ;  /* 0x0000000800107202 */ /* 0x000fca0000000f00 */
[----:B------:R-:W-:-:S08]  /*0ad0*/  DFMA R12, R10, -R10, R4 ;  /* 0x8000000a0a0c722b */ /* 0x000fd00000000004 */
[----:B------:R-:W-:Y:S01]  /*0ae0*/  DFMA R14, R12, R16, R10 ;  /* 0x000000100c0e722b */ /* 0x000fe2000000000a */
[----:B------:R-:W-:Y:S10]  /*0af0*/  @!P0 BRA `(.L_x_7) ;  /* 0x0000000000088947 */ /* 0x000ff40003800000 */
[----:B------:R-:W-:-:S07]  /*0b00*/  MOV R0, 0xb20 ;  /* 0x00000b2000007802 */ /* 0x000fce0000000f00 */
[----:B0-----:R-:W-:Y:S05]  /*0b10*/  CALL.REL.NOINC `($__internal_0_$__cuda_sm20_dsqrt_rn_f64_mediumpath_v1) ;  /* 0x00000000001c7944 */ /* 0x001fea0003c00000 */
.L_x_7:
[----:B------:R-:W-:Y:S05]  /*0b20*/  BSYNC.RECONVERGENT B0 ;  /* 0x0000000000007941 */ /* 0x000fea0003800200 */
.L_x_6:
[----:B------:R-:W1:Y:S01]  /*0b30*/  LDC.64 R4, c[0x0][0x380] ;  /* 0x0000e000ff047b82 */ /* 0x000e620000000a00 */
[----:B------:R-:W2:Y:S01]  /*0b40*/  F2F.F32.F64 R15, R14 ;  /* 0x0000000e000f7310 */ /* 0x000ea20000301000 */
[----:B0-----:R-:W-:-:S05]  /*0b50*/  LEA.HI R3, R2, UR4, RZ, 0x1d ;  /* 0x0000000402037c11 */ /* 0x001fca000f8fe8ff */
[----:B-1----:R-:W-:-:S05]  /*0b60*/  IMAD.WIDE.U32 R2, R3, 0x4, R4 ;  /* 0x0000000403027825 */ /* 0x002fca00078e0004 */
[----:B--2---:R-:W-:Y:S01]  /*0b70*/  STG.E desc[UR6][R2.64], R15 ;  /* 0x0000000f02007986 */ /* 0x004fe2000c101906 */
[----:B------:R-:W-:Y:S05]  /*0b80*/  EXIT ;  /* 0x000000000000794d */ /* 0x000fea0003800000 */
        .weak           $__internal_0_$__cuda_sm20_dsqrt_rn_f64_mediumpath_v1
        .type           $__internal_0_$__cuda_sm20_dsqrt_rn_f64_mediumpath_v1,@function
        .size           $__internal_0_$__cuda_sm20_dsqrt_rn_f64_mediumpath_v1,(.L_x_24 - $__internal_0_$__cuda_sm20_dsqrt_rn_f64_mediumpath_v1)
$__internal_0_$__cuda_sm20_dsqrt_rn_f64_mediumpath_v1:
[----:B------:R-:W-:Y:S01]  /*0b90*/  ISETP.GE.U32.AND P0, PT, R6, -0x3400000, PT ;  /* 0xfcc000000600780c */ /* 0x000fe20003f06070 */
[----:B------:R-:W-:Y:S01]  /*0ba0*/  BSSY.RECONVERGENT B1, `(.L_x_8) ;  /* 0x0000024000017945 */ /* 0x000fe20003800200 */
[----:B------:R-:W-:-:S11]  /*0bb0*/  IMAD.MOV.U32 R9, RZ, RZ, R17 ;  /* 0x000000ffff097224 */ /* 0x000fd600078e0011 */
[----:B------:R-:W-:Y:S05]  /*0bc0*/  @!P0 BRA `(.L_x_9) ;  /* 0x0000000000208947 */ /* 0x000fea0003800000 */
[----:B------:R-:W-:-:S10]  /*0bd0*/  DFMA.RM R8, R12, R8, R10 ;  /* 0x000000080c08722b */ /* 0x000fd4000000400a */
[----:B------:R-:W-:-:S04]  /*0be0*/  IADD3 R6, P0, PT, R8, 0x1, RZ ;  /* 0x0000000108067810 */ /* 0x000fc80007f1e0ff */
[----:B------:R-:W-:-:S06]  /*0bf0*/  IADD3.X R7, PT, PT, RZ, R9, RZ, P0, !PT ;  /* 0x00000009ff077210 */ /* 0x000fcc00007fe4ff */
[----:B------:R-:W-:-:S08]  /*0c00*/  DFMA.RP R4, -R8, R6, R4 ;  /* 0x000000060804722b */ /* 0x000fd00000008104 */
[----:B------:R-:W-:-:S06]  /*0c10*/  DSETP.GT.AND P0, PT, R4, RZ, PT ;  /* 0x000000ff0400722a */ /* 0x000fcc0003f04000 */
[----:B------:R-:W-:Y:S02]  /*0c20*/  FSEL R6, R6, R8, P0 ;  /* 0x0000000806067208 */ /* 0x000fe40000000000 */
[----:B------:R-:W-:Y:S01]  /*0c30*/  FSEL R7, R7, R9, P0 ;  /* 0x0000000907077208 */ /* 0x000fe20000000000 */
[----:B------:R-:W-:Y:S06]  /*0c40*/  BRA `(.L_x_10) ;  /* 0x0000000000647947 */ /* 0x000fec0003800000 */
.L_x_9:
[----:B------:R-:W-:-:S14]  /*0c50*/  DSETP.NE.AND P0, PT, R4, RZ, PT ;  /* 0x000000ff0400722a */ /* 0x000fdc0003f05000 */
[----:B------:R-:W-:Y:S05]  /*0c60*/  @!P0 BRA `(.L_x_11) ;  /* 0x0000000000588947 */ /* 0x000fea0003800000 */
[----:B------:R-:W-:-:S13]  /*0c70*/  ISETP.GE.AND P0, PT, R5, RZ, PT ;  /* 0x000000ff0500720c */ /* 0x000fda0003f06270 */
[----:B------:R-:W-:Y:S01]  /*0c80*/  @!P0 IMAD.MOV.U32 R6, RZ, RZ, 0x0 ;  /* 0x00000000ff068424 */ /* 0x000fe200078e00ff */
[----:B------:R-:W-:Y:S01]  /*0c90*/  @!P0 MOV R7, 0xfff80000 ;  /* 0xfff8000000078802 */ /* 0x000fe20000000f00 */
[----:B------:R-:W-:Y:S06]  /*0ca0*/  @!P0 BRA `(.L_x_10) ;  /* 0x00000000004c8947 */ /* 0x000fec0003800000 */
[----:B------:R-:W-:-:S13]  /*0cb0*/  ISETP.GT.AND P0, PT, R5, 0x7fefffff, PT ;  /* 0x7fefffff0500780c */ /* 0x000fda0003f04270 */
[----:B------:R-:W-:Y:S05]  /*0cc0*/  @P0 BRA `(.L_x_11) ;  /* 0x0000000000400947 */ /* 0x000fea0003800000 */
[----:B------:R-:W-:Y:S01]  /*0cd0*/  DMUL R4, R4, 8.11296384146066816958e+31 ;  /* 0x4690000004047828 */ /* 0x000fe20000000000 */
[----:B------:R-:W-:Y:S01]  /*0ce0*/  IMAD.MOV.U32 R6, RZ, RZ, RZ ;  /* 0x000000ffff067224 */ /* 0x000fe200078e00ff */
[----:B------:R-:W-:Y:S01]  /*0cf0*/  MOV R10, 0x0 ;  /* 0x00000000000a7802 */ /* 0x000fe20000000f00 */
[----:B------:R-:W-:-:S03]  /*0d00*/  IMAD.MOV.U32 R11, RZ, RZ, 0x3fd80000 ;  /* 0x3fd80000ff0b7424 */ /* 0x000fc600078e00ff */
[----:B------:R-:W0:Y:S02]  /*0d10*/  MUFU.RSQ64H R7, R5 ;  /* 0x0000000500077308 */ /* 0x000e240000001c00 */
[----:B0-----:R-:W-:-:S08]  /*0d20*/  DMUL R8, R6, R6 ;  /* 0x0000000606087228 */ /* 0x001fd00000000000 */
[----:B------:R-:W-:-:S08]  /*0d30*/  DFMA R8, R4, -R8, 1 ;  /* 0x3ff000000408742b */ /* 0x000fd00000000808 */
[----:B------:R-:W-:Y:S02]  /*0d40*/  DFMA R10, R8, R10, 0.5 ;  /* 0x3fe00000080a742b */ /* 0x000fe4000000000a */
[----:B------:R-:W-:-:S08]  /*0d50*/  DMUL R8, R6, R8 ;  /* 0x0000000806087228 */ /* 0x000fd00000000000 */
[----:B------:R-:W-:-:S08]  /*0d60*/  DFMA R8, R10, R8, R6 ;  /* 0x000000080a08722b */ /* 0x000fd00000000006 */
[----:B------:R-:W-:Y:S02]  /*0d70*/  DMUL R6, R4, R8 ;  /* 0x0000000804067228 */ /* 0x000fe40000000000 */
[----:B------:R-:W-:-:S06]  /*0d80*/  IADD3 R9, PT, PT, R9, -0x100000, RZ ;  /* 0xfff0000009097810 */ /* 0x000fcc0007ffe0ff */
[----:B------:R-:W-:-:S08]  /*0d90*/  DFMA R10, R6, -R6, R4 ;  /* 0x80000006060a722b */ /* 0x000fd00000000004 */
[----:B------:R-:W-:-:S10]  /*0da0*/  DFMA R6, R8, R10, R6 ;  /* 0x0000000a0806722b */ /* 0x000fd40000000006 */
[----:B------:R-:W-:Y:S01]  /*0db0*/  VIADD R7, R7, 0xfcb00000 ;  /* 0xfcb0000007077836 */ /* 0x000fe20000000000 */
[----:B------:R-:W-:Y:S06]  /*0dc0*/  BRA `(.L_x_10) ;  /* 0x0000000000047947 */ /* 0x000fec0003800000 */
.L_x_11:
[----:B------:R-:W-:-:S11]  /*0dd0*/  DADD R6, R4, R4 ;  /* 0x0000000004067229 */ /* 0x000fd60000000004 */
.L_x_10:
[----:B------:R-:W-:Y:S05]  /*0de0*/  BSYNC.RECONVERGENT B1 ;  /* 0x0000000000017941 */ /* 0x000fea0003800200 */
.L_x_8:
[----:B------:R-:W-:Y:S01]  /*0df0*/  MOV R4, R0 ;  /* 0x0000000000047202 */ /* 0x000fe20000000f00 */
[----:B------:R-:W-:Y:S01]  /*0e00*/  IMAD.MOV.U32 R5, RZ, RZ, 0x0 ;  /* 0x00000000ff057424 */ /* 0x000fe200078e00ff */
[----:B------:R-:W-:Y:S01]  /*0e10*/  MOV R14, R6 ;  /* 0x00000006000e7202 */ /* 0x000fe20000000f00 */
[----:B------:R-:W-:Y:S02]  /*0e20*/  IMAD.MOV.U32 R15, RZ, RZ, R7 ;  /* 0x000000ffff0f7224 */ /* 0x000fe400078e0007 */
[----:B------:R-:W-:Y:S05]  /*0e30*/  RET.REL.NODEC R4 `(_Z25deviceCalculatedDistancesPfS_S_ii) ;  /* 0xfffffff004707950 */ /* 0x000fea0003c3ffff */
.L_x_12:
[----:B------:R-:W-:-:S00]  /*0e40*/  BRA `(.L_x_12) ;  /* 0xfffffffc00fc7947 */ /* 0x000fc0000383ffff */
[----:B------:R-:W-:-:S00]  /*0e50*/  NOP ;  /* 0x0000000000007918 */ /* 0x000fc00000000000 */
        /* <DEDUP_REMOVED lines=10> */
.L_x_24:


//--------------------- .text._Z10cudaReducePfS_iii --------------------------
	.section	.text._Z10cudaReducePfS_iii,"ax",@progbits
	.align	128
        .global         _Z10cudaReducePfS_iii
        .type           _Z10cudaReducePfS_iii,@function
        .size           _Z10cudaReducePfS_iii,(.L_x_26 - _Z10cudaReducePfS_iii)
        .other          _Z10cudaReducePfS_iii,@"STO_CUDA_ENTRY STV_DEFAULT"
_Z10cudaReducePfS_iii:
.text._Z10cudaReducePfS_iii:
[----:B------:R-:W-:Y:S01]  /*0000*/  LDC R1, c[0x0][0x37c] ;  /* 0x0000df00ff017b82 */ /* 0x000fe20000000800 */
[----:B------:R-:W0:Y:S01]  /*0010*/  S2R R0, SR_TID.X ;  /* 0x0000000000007919 */ /* 0x000e220000002100 */
[----:B------:R-:W1:Y:S06]  /*0020*/  LDCU UR8, c[0x0][0x364] ;  /* 0x00006c80ff0877ac */ /* 0x000e6c0008000800 */
[----:B------:R-:W0:Y:S01]  /*0030*/  S2UR UR4, SR_CTAID.X ;  /* 0x00000000000479c3 */ /* 0x000e220000002500 */
[----:B------:R-:W2:Y:S01]  /*0040*/  S2R R6, SR_TID.Y ;  /* 0x0000000000067919 */ /* 0x000ea20000002200 */
[----:B------:R-:W2:Y:S01]  /*0050*/  LDCU.64 UR10, c[0x0][0x390] ;  /* 0x00007200ff0a77ac */ /* 0x000ea20008000a00 */
[----:B------:R-:W3:Y:S05]  /*0060*/  LDCU.64 UR6, c[0x0][0x358] ;  /* 0x00006b00ff0677ac */ /* 0x000eea0008000a00 */
[----:B------:R-:W0:Y:S01]  /*0070*/  LDC R5, c[0x0][0x360] ;  /* 0x0000d800ff057b82 */ /* 0x000e220000000800 */
[----:B------:R-:W4:Y:S01]  /*0080*/  LDCU UR9, c[0x0][0x398] ;  /* 0x00007300ff0977ac */ /* 0x000f220008000800 */
[----:B0-----:R-:W-:Y:S01]  /*0090*/  IMAD R5, R5, UR4, R0 ;  /* 0x0000000405057c24 */ /* 0x001fe2000f8e0200 */
[----:B--2---:R-:W-:-:S04]  /*00a0*/  ISETP.GE.AND P0, PT, R6, UR11, PT ;  /* 0x0000000b06007c0c */ /* 0x004fc8000bf06270 */
[----:B------:R-:W-:-:S13]  /*00b0*/  ISETP.GE.OR P0, PT, R5, UR10, P0 ;  /* 0x0000000a05007c0c */ /* 0x000fda0008706670 */
[----:B------:R-:W0:Y:S01]  /*00c0*/  @!P0 LDC.64 R2, c[0x0][0x380] ;  /* 0x0000e000ff028b82 */ /* 0x000e220000000a00 */
[----:B------:R-:W-:-:S04]  /*00d0*/  @!P0 IMAD R7, R5, UR11, R6 ;  /* 0x0000000b05078c24 */ /* 0x000fc8000f8e0206 */
[----:B0-----:R-:W-:-:S06]  /*00e0*/  @!P0 IMAD.WIDE R2, R7, 0x4, R2 ;  /* 0x0000000407028825 */ /* 0x001fcc00078e0202 */
[----:B---3--:R-:W2:Y:S01]  /*00f0*/  @!P0 LDG.E R3, desc[UR6][R2.64] ;  /* 0x0000000602038981 */ /* 0x008ea2000c1e1900 */
[----:B------:R-:W0:Y:S01]  /*0100*/  S2UR UR5, SR_CgaCtaId ;  /* 0x00000000000579c3 */ /* 0x000e220000008800 */
[----:B------:R-:W-:Y:S01]  /*0110*/  UMOV UR4, 0x400 ;  /* 0x0000040000047882 */ /* 0x000fe20000000000 */
[----:B-1----:R-:W-:Y:S01]  /*0120*/  IMAD R0, R0, UR8, R6 ;  /* 0x0000000800007c24 */ /* 0x002fe2000f8e0206 */
[----:B----4-:R-:W-:Y:S02]  /*0130*/  UISETP.GE.AND UP0, UPT, UR9, 0x2, UPT ;  /* 0x000000020900788c */ /* 0x010fe4000bf06270 */
[----:B0-----:R-:W-:-:S06]  /*0140*/  ULEA UR4, UR5, UR4, 0x18 ;  /* 0x0000000405047291 */ /* 0x001fcc000f8ec0ff */
[----:B------:R-:W-:-:S05]  /*0150*/  LEA R0, R0, UR4, 0x2 ;  /* 0x0000000400007c11 */ /* 0x000fca000f8e10ff */
[----:B--2---:R0:W-:Y:S04]  /*0160*/  @!P0 STS [R0], R3 ;  /* 0x0000000300008388 */ /* 0x0041e80000000800 */
[----:B------:R0:W-:Y:S01]  /*0170*/  @P0 STS [R0], RZ ;  /* 0x000000ff00000388 */ /* 0x0001e20000000800 */
[----:B------:R-:W-:Y:S06]  /*0180*/  BAR.SYNC.DEFER_BLOCKING 0x0 ;  /* 0x0000000000007b1d */ /* 0x000fec0000010000 */
[----:B------:R-:W-:Y:S05]  /*0190*/  BRA.U !UP0, `(.L_x_13) ;  /* 0x0000000108407547 */ /* 0x000fea000b800000 */
[----:B------:R-:W1:Y:S01]  /*01a0*/  LDCU UR4, c[0x0][0x398] ;  /* 0x00007300ff0477ac */ /* 0x000e620008000800 */
[----:B------:R-:W2:Y:S01]  /*01b0*/  LDCU UR5, c[0x0][0x394] ;  /* 0x00007280ff0577ac */ /* 0x000ea20008000800 */
[----:B-1----:R-:W-:-:S07]  /*01c0*/  IMAD.U32 R2, RZ, RZ, UR4 ;  /* 0x00000004ff027e24 */ /* 0x002fce000f8e00ff */
.L_x_14:
[----:B------:R-:W-:-:S05]  /*01d0*/  SHF.R.U32.HI R9, RZ, 0x1, R2 ;  /* 0x00000001ff097819 */ /* 0x000fca0000011602 */
[----:B0-----:R-:W-:-:S05]  /*01e0*/  IMAD.IADD R3, R9, 0x1, R6 ;  /* 0x0000000109037824 */ /* 0x001fca00078e0206 */
[----:B--2---:R-:W-:-:S04]  /*01f0*/  ISETP.GE.U32.AND P0, PT, R3, UR5, PT ;  /* 0x0000000503007c0c */ /* 0x004fc8000bf06070 */
[----:B------:R-:W-:-:S13]  /*0200*/  ISETP.GE.U32.OR P0, PT, R6, R9, P0 ;  /* 0x000000090600720c */ /* 0x000fda0000706470 */
[----:B------:R-:W-:Y:S01]  /*0210*/  @!P0 LEA R3, R9, R0, 0x2 ;  /* 0x0000000009038211 */ /* 0x000fe200078e10ff */
[----:B------:R-:W-:Y:S05]  /*0220*/  @!P0 LDS R4, [R0] ;  /* 0x0000000000048984 */ /* 0x000fea0000000800 */
[----:B------:R-:W0:Y:S02]  /*0230*/  @!P0 LDS R3, [R3] ;  /* 0x0000000003038984 */ /* 0x000e240000000800 */
[----:B0-----:R-:W-:-:S05]  /*0240*/  @!P0 FADD R7, R3, R4 ;  /* 0x0000000403078221 */ /* 0x001fca0000000000 */
[----:B------:R1:W-:Y:S01]  /*0250*/  @!P0 STS [R0], R7 ;  /* 0x0000000700008388 */ /* 0x0003e20000000800 */
[----:B------:R-:W-:Y:S01]  /*0260*/  BAR.SYNC.DEFER_BLOCKING 0x0 ;  /* 0x0000000000007b1d */ /* 0x000fe20000010000 */
[----:B------:R-:W-:Y:S01]  /*0270*/  ISETP.GT.U32.AND P0, PT, R2, 0x3, PT ;  /* 0x000000030200780c */ /* 0x000fe20003f04070 */
[----:B------:R-:W-:-:S12]  /*0280*/  IMAD.MOV.U32 R2, RZ, RZ, R9 ;  /* 0x000000ffff027224 */ /* 0x000fd800078e0009 */
[----:B-1----:R-:W-:Y:S05]  /*0290*/  @P0 BRA `(.L_x_14) ;  /* 0xfffffffc00cc0947 */ /* 0x002fea000383ffff */
.L_x_13:
[----:B------:R-:W1:Y:S02]  /*02a0*/  LDCU UR4, c[0x0][0x390] ;  /* 0x00007200ff0477ac */ /* 0x000e640008000800 */
[----:B-1----:R-:W-:-:S04]  /*02b0*/  ISETP.GE.AND P0, PT, R5, UR4, PT ;  /* 0x0000000405007c0c */ /* 0x002fc8000bf06270 */
[----:B------:R-:W-:-:S13]  /*02c0*/  ISETP.NE.OR P0, PT, R6, RZ, P0 ;  /* 0x000000ff0600720c */ /* 0x000fda0000705670 */
[----:B------:R-:W-:Y:S05]  /*02d0*/  @P0 EXIT ;  /* 0x000000000000094d */ /* 0x000fea0003800000 */
[----:B------:R-:W1:Y:S01]  /*02e0*/  LDS R7, [R0] ;  /* 0x0000000000077984 */ /* 0x000e620000000800 */
[----:B0-----:R-:W0:Y:S02]  /*02f0*/  LDC.64 R2, c[0x0][0x388] ;  /* 0x0000e200ff027b82 */ /* 0x001e240000000a00 */
[----:B0-----:R-:W-:-:S05]  /*0300*/  IMAD.WIDE R2, R5, 0x4, R2 ;  /* 0x0000000405027825 */ /* 0x001fca00078e0202 */
[----:B-1----:R-:W-:Y:S01]  /*0310*/  STG.E desc[UR6][R2.64], R7 ;  /* 0x0000000702007986 */ /* 0x002fe2000c101906 */
[----:B------:R-:W-:Y:S05]  /*0320*/  EXIT ;  /* 0x000000000000794d */ /* 0x000fea0003800000 */
.L_x_15:
        /* <DEDUP_REMOVED lines=13> */
.L_x_26:


//--------------------- .text._Z14cudaDotProductPfS_S_iii --------------------------
	.section	.text._Z14cudaDotProductPfS_S_iii,"ax",@progbits
	.align	128
        .global         _Z14cudaDotProductPfS_S_iii
        .type           _Z14cudaDotProductPfS_S_iii,@function
        .size           _Z14cudaDotProductPfS_S_iii,(.L_x_27 - _Z14cudaDotProductPfS_S_iii)
        .other          _Z14cudaDotProductPfS_S_iii,@"STO_CUDA_ENTRY STV_DEFAULT"
_Z14cudaDotProductPfS_S_iii:
.text._Z14cudaDotProductPfS_S_iii:
[----:B------:R-:W-:Y:S01]  /*0000*/  LDC R1, c[0x0][0x37c] ;  /* 0x0000df00ff017b82 */ /* 0x000fe20000000800 */
[----:B------:R-:W0:Y:S01]  /*0010*/  S2R R3, SR_TID.Y ;  /* 0x0000000000037919 */ /* 0x000e220000002200 */
[----:B------:R-:W0:Y:S01]  /*0020*/  LDCU UR8, c[0x0][0x364] ;  /* 0x00006c80ff0877ac */ /* 0x000e220008000800 */
[----:B------:R-:W0:Y:S01]  /*0030*/  S2R R0, SR_CTAID.Y ;  /* 0x0000000000007919 */ /* 0x000e220000002600 */
[----:B------:R-:W1:Y:S01]  /*0040*/  LDCU UR10, c[0x0][0x39c] ;  /* 0x00007380ff0a77ac */ /* 0x000e620008000800 */
[----:B------:R-:W2:Y:S01]  /*0050*/  S2R R10, SR_TID.X ;  /* 0x00000000000a7919 */ /* 0x000ea20000002100 */
[----:B------:R-:W3:Y:S01]  /*0060*/  LDCU.64 UR6, c[0x0][0x358] ;  /* 0x00006b00ff0677ac */ /* 0x000ee20008000a00 */
[--C-:B0-----:R-:W-:Y:S02]  /*0070*/  IMAD R4, R0, UR8, R3.reuse ;  /* 0x0000000800047c24 */ /* 0x101fe4000f8e0203 */
[----:B--2---:R-:W-:-:S03]  /*0080*/  IMAD R2, R10, UR8, R3 ;  /* 0x000000080a027c24 */ /* 0x004fc6000f8e0203 */
[----:B-1----:R-:W-:-:S04]  /*0090*/  ISETP.GE.AND P0, PT, R4, UR10, PT ;  /* 0x0000000a04007c0c */ /* 0x002fc8000bf06270 */
[----:B------:R-:W-:-:S13]  /*00a0*/  ISETP.GE.U32.OR P1, PT, R2, UR8, P0 ;  /* 0x0000000802007c0c */ /* 0x000fda0008726470 */
[----:B------:R-:W0:Y:S02]  /*00b0*/  @!P1 LDC.64 R6, c[0x0][0x388] ;  /* 0x0000e200ff069b82 */ /* 0x000e240000000a00 */
[----:B0-----:R-:W-:-:S06]  /*00c0*/  @!P1 IMAD.WIDE.U32 R6, R4, 0x4, R6 ;  /* 0x0000000404069825 */ /* 0x001fcc00078e0006 */
[----:B---3--:R-:W2:Y:S01]  /*00d0*/  @!P1 LDG.E R7, desc[UR6][R6.64] ;  /* 0x0000000606079981 */ /* 0x008ea2000c1e1900 */
[----:B------:R-:W0:Y:S01]  /*00e0*/  S2UR UR5, SR_CgaCtaId ;  /* 0x00000000000579c3 */ /* 0x000e220000008800 */
[----:B------:R-:W1:Y:S01]  /*00f0*/  LDCU UR9, c[0x0][0x360] ;  /* 0x00006c00ff0977ac */ /* 0x000e620008000800 */
[----:B------:R-:W-:Y:S01]  /*0100*/  BSSY.RECONVERGENT B0, `(.L_x_16) ;  /* 0x000000e000007945 */ /* 0x000fe20003800200 */
[----:B------:R-:W3:Y:S01]  /*0110*/  S2R R5, SR_CTAID.X ;  /* 0x0000000000057919 */ /* 0x000ee20000002500 */
[----:B------:R-:W-:Y:S01]  /*0120*/  UMOV UR4, 0x400 ;  /* 0x0000040000047882 */ /* 0x000fe20000000000 */
[----:B------:R-:W4:Y:S01]  /*0130*/  LDCU UR11, c[0x0][0x3a0] ;  /* 0x00007400ff0b77ac */ /* 0x000f220008000800 */
[----:B0-----:R-:W-:Y:S01]  /*0140*/  ULEA UR5, UR5, UR4, 0x18 ;  /* 0x0000000405057291 */ /* 0x001fe2000f8ec0ff */
[----:B----4-:R-:W-:Y:S01]  /*0150*/  MOV R9, UR11 ;  /* 0x0000000b00097c02 */ /* 0x010fe20008000f00 */
[----:B-1----:R-:W-:-:S04]  /*0160*/  UIMAD UR4, UR8, UR9, URZ ;  /* 0x00000009080472a4 */ /* 0x002fc8000f8e02ff */
[----:B------:R-:W-:Y:S01]  /*0170*/  ULEA UR4, UR4, UR5, 0x2 ;  /* 0x0000000504047291 */ /* 0x000fe2000f8e10ff */
[----:B---3--:R-:W-:-:S05]  /*0180*/  IMAD R5, R5, UR9, R10 ;  /* 0x0000000905057c24 */ /* 0x008fca000f8e020a */
[----:B------:R-:W-:-:S05]  /*0190*/  LEA R8, R3, UR4, 0x2 ;  /* 0x0000000403087c11 */ /* 0x000fca000f8e10ff */
[----:B--2---:R0:W-:Y:S01]  /*01a0*/  @!P1 STS [R8], R7 ;  /* 0x0000000708009388 */ /* 0x0041e20000000800 */
[----:B------:R-:W-:Y:S05]  /*01b0*/  @!P1 BRA `(.L_x_17) ;  /* 0x0000000000089947 */ /* 0x000fea0003800000 */
[----:B------:R-:W-:-:S13]  /*01c0*/  ISETP.GE.U32.AND P1, PT, R2, UR8, PT ;  /* 0x0000000802007c0c */ /* 0x000fda000bf26070 */
[----:B------:R1:W-:Y:S02]  /*01d0*/  @!P1 STS [R8], RZ ;  /* 0x000000ff08009388 */ /* 0x0003e40000000800 */
.L_x_17:
[----:B------:R-:W-:Y:S05]  /*01e0*/  BSYNC.RECONVERGENT B0 ;  /* 0x0000000000007941 */ /* 0x000fea0003800200 */
.L_x_16:
[----:B------:R-:W2:Y:S01]  /*01f0*/  LDCU UR4, c[0x0][0x398] ;  /* 0x00007300ff0477ac */ /* 0x000ea20008000800 */
[----:B------:R-:W-:Y:S01]  /*0200*/  BSSY.RECONVERGENT B0, `(.L_x_18) ;  /* 0x000000b000007945 */ /* 0x000fe20003800200 */
[----:B------:R-:W-:Y:S02]  /*0210*/  LEA R10, R2, UR5, 0x2 ;  /* 0x00000005020a7c11 */ /* 0x000fe4000f8e10ff */
[----:B--2---:R-:W-:-:S13]  /*0220*/  ISETP.GE.OR P0, PT, R5, UR4, P0 ;  /* 0x0000000405007c0c */ /* 0x004fda0008706670 */
[----:B------:R-:W-:Y:S05]  /*0230*/  @P0 BRA `(.L_x_19) ;  /* 0x0000000000180947 */ /* 0x000fea0003800000 */
[----:B0-----:R-:W0:Y:S01]  /*0240*/  LDC.64 R6, c[0x0][0x380] ;  /* 0x0000e000ff067b82 */ /* 0x001e220000000a00 */
[----:B------:R-:W-:-:S04]  /*0250*/  IMAD R11, R5, UR10, R4 ;  /* 0x0000000a050b7c24 */ /* 0x000fc8000f8e0204 */
[----:B0-----:R-:W-:-:S06]  /*0260*/  IMAD.WIDE R6, R11, 0x4, R6 ;  /* 0x000000040b067825 */ /* 0x001fcc00078e0206 */
[----:B------:R-:W2:Y:S04]  /*0270*/  LDG.E R7, desc[UR6][R6.64] ;  /* 0x0000000606077981 */ /* 0x000ea8000c1e1900 */
[----:B--2---:R0:W-:Y:S01]  /*0280*/  STS [R10], R7 ;  /* 0x000000070a007388 */ /* 0x0041e20000000800 */
[----:B------:R-:W-:Y:S05]  /*0290*/  BRA `(.L_x_20) ;  /* 0x0000000000047947 */ /* 0x000fea0003800000 */
.L_x_19:
[----:B------:R2:W-:Y:S02]  /*02a0*/  STS [R10], RZ ;  /* 0x000000ff0a007388 */ /* 0x0005e40000000800 */
.L_x_20:
[----:B------:R-:W-:Y:S05]  /*02b0*/  BSYNC.RECONVERGENT B0 ;  /* 0x0000000000007941 */ /* 0x000fea0003800200 */
.L_x_18:
[----:B------:R-:W-:Y:S01]  /*02c0*/  BAR.SYNC.DEFER_BLOCKING 0x0 ;  /* 0x0000000000007b1d */ /* 0x000fe20000010000 */
[----:B------:R-:W-:-:S05]  /*02d0*/  ISETP.NE.AND P1, PT, R3, RZ, PT ;  /* 0x000000ff0300720c */ /* 0x000fca0003f25270 */
[----:B------:R-:W3:Y:S01]  /*02e0*/  LDCU UR4, c[0x0][0x3a0] ;  /* 0x00007400ff0477ac */ /* 0x000ee20008000800 */
[----:B------:R-:W4:Y:S01]  /*02f0*/  LDS R2, [R10] ;  /* 0x000000000a027984 */ /* 0x000f220000000800 */
[----:B---3--:R-:W-:-:S03]  /*0300*/  UISETP.GE.AND UP0, UPT, UR4, 0x2, UPT ;  /* 0x000000020400788c */ /* 0x008fc6000bf06270 */
[----:B0-----:R-:W0:Y:S01]  /*0310*/  LDS R7, [R8] ;  /* 0x0000000008077984 */ /* 0x001e220000000800 */
[----:B----4-:R-:W-:-:S04]  /*0320*/  FADD R4, R2, R2 ;  /* 0x0000000202047221 */ /* 0x010fc80000000000 */
[----:B0-----:R-:W-:-:S04]  /*0330*/  FMUL R11, R4, R7 ;  /* 0x00000007040b7220 */ /* 0x001fc80000400000 */
[----:B------:R-:W-:-:S04]  /*0340*/  FFMA R2, R2, R2, -R11 ;  /* 0x0000000202027223 */ /* 0x000fc8000000080b */
[----:B------:R-:W-:-:S05]  /*0350*/  FFMA R7, R7, R7, R2 ;  /* 0x0000000707077223 */ /* 0x000fca0000000002 */
[----:B------:R0:W-:Y:S01]  /*0360*/  STS [R10], R7 ;  /* 0x000000070a007388 */ /* 0x0001e20000000800 */
[----:B------:R-:W-:Y:S06]  /*0370*/  BAR.SYNC.DEFER_BLOCKING 0x0 ;  /* 0x0000000000007b1d */ /* 0x000fec0000010000 */
[----:B------:R-:W-:Y:S05]  /*0380*/  BRA.U !UP0, `(.L_x_21) ;  /* 0x0000000108407547 */ /* 0x000fea000b800000 */
[----:B------:R-:W3:Y:S01]  /*0390*/  LDCU UR4, c[0x0][0x39c] ;  /* 0x00007380ff0477ac */ /* 0x000ee20008000800 */
[----:B------:R-:W-:Y:S01]  /*03a0*/  NOP ;  /* 0x0000000000007918 */ /* 0x000fe20000000000 */
.L_x_22:
[----:B------:R-:W-:Y:S01]  /*03b0*/  SHF.R.U32.HI R4, RZ, 0x1, R9 ;  /* 0x00000001ff047819 */ /* 0x000fe20000011609 */
[----:B0-----:R-:W-:Y:S03]  /*03c0*/  LDS R7, [R10] ;  /* 0x000000000a077984 */ /* 0x001fe60000000800 */
[----:B------:R-:W-:-:S04]  /*03d0*/  IADD3 R2, PT, PT, R4, R3, RZ ;  /* 0x0000000304027210 */ /* 0x000fc80007ffe0ff */
[----:B---3--:R-:W-:-:S04]  /*03e0*/  ISETP.GE.U32.AND P0, PT, R2, UR4, PT ;  /* 0x0000000402007c0c */ /* 0x008fc8000bf06070 */
[----:B------:R-:W-:-:S13]  /*03f0*/  ISETP.GE.U32.OR P0, PT, R3, R4, P0 ;  /* 0x000000040300720c */ /* 0x000fda0000706470 */
[----:B------:R-:W-:-:S06]  /*0400*/  @!P0 LEA R2, R4, R10, 0x2 ;  /* 0x0000000a04028211 */ /* 0x000fcc00078e10ff */
[----:B------:R-:W0:Y:S02]  /*0410*/  @!P0 LDS R2, [R2] ;  /* 0x0000000002028984 */ /* 0x000e240000000800 */
[--C-:B0---4-:R-:W-:Y:S01]  /*0420*/  @!P0 FADD R11, R2, R7.reuse ;  /* 0x00000007020b8221 */ /* 0x111fe20000000000 */
[----:B------:R-:W-:Y:S01]  /*0430*/  @P0 FADD R11, RZ, R7 ;  /* 0x00000007ff0b0221 */ /* 0x000fe20000000000 */
[----:B------:R-:W-:Y:S02]  /*0440*/  ISETP.GT.U32.AND P0, PT, R9, 0x3, PT ;  /* 0x000000030900780c */ /* 0x000fe40003f04070 */
[----:B------:R-:W-:Y:S02]  /*0450*/  MOV R9, R4 ;  /* 0x0000000400097202 */ /* 0x000fe40000000f00 */
[----:B------:R4:W-:Y:S01]  /*0460*/  STS [R10], R11 ;  /* 0x0000000b0a007388 */ /* 0x0009e20000000800 */
[----:B------:R-:W-:Y:S08]  /*0470*/  BAR.SYNC.DEFER_BLOCKING 0x0 ;  /* 0x0000000000007b1d */ /* 0x000ff00000010000 */
[----:B------:R-:W-:Y:S05]  /*0480*/  @P0 BRA `(.L_x_22) ;  /* 0xfffffffc00c80947 */ /* 0x000fea000383ffff */
.L_x_21:
[----:B------:R-:W-:Y:S05]  /*0490*/  @P1 EXIT ;  /* 0x000000000000194d */ /* 0x000fea0003800000 */
[----:B0-----:R-:W0:Y:S01]  /*04a0*/  LDS R7, [R10] ;  /* 0x000000000a077984 */ /* 0x001e220000000800 */
[----:B------:R-:W3:Y:S01]  /*04b0*/  LDC.64 R2, c[0x0][0x390] ;  /* 0x0000e400ff027b82 */ /* 0x000ee20000000a00 */
[----:B------:R-:W5:Y:S02]  /*04c0*/  LDCU UR4, c[0x0][0x374] ;  /* 0x00006e80ff0477ac */ /* 0x000f640008000800 */
[----:B-----5:R-:W-:-:S04]  /*04d0*/  IMAD R5, R5, UR4, R0 ;  /* 0x0000000405057c24 */ /* 0x020fc8000f8e0200 */
[----:B---3--:R-:W-:-:S05]  /*04e0*/  IMAD.WIDE.U32 R2, R5, 0x4, R2 ;  /* 0x0000000405027825 */ /* 0x008fca00078e0002 */
[----:B0-----:R-:W-:Y:S01]  /*04f0*/  STG.E desc[UR6][R2.64], R7 ;  /* 0x0000000702007986 */ /* 0x001fe2000c101906 */
[----:B------:R-:W-:Y:S05]  /*0500*/  EXIT ;  /* 0x000000000000794d */ /* 0x000fea0003800000 */
.L_x_23:
        /* <DEDUP_REMOVED lines=15> */
.L_x_27:


//--------------------- .nv.shared._Z25deviceCalculatedDistancesPfS_S_ii --------------------------
	.section	.nv.shared._Z25deviceCalculatedDistancesPfS_S_ii,"aw",@nobits
	.sectionflags	@""
	.align	16
.nv.shared._Z25deviceCalculatedDistancesPfS_S_ii:
	.zero		2048


//--------------------- .nv.shared.reserved.0     --------------------------
	.section	.nv.shared.reserved.0,"aw",@nobits
	.weak		__nv_reservedSMEM_offset_0_alias
	.size		__nv_reservedSMEM_offset_0_alias, 0, 64
	.other		__nv_reservedSMEM_offset_0_alias,@"STO_CUDA_RESERVED_SHARED STV_DEFAULT"
__nv_reservedSMEM_offset_0_alias:
	.zero		0
	.zero		64


//--------------------- .nv.shared._Z10cudaReducePfS_iii --------------------------
	.section	.nv.shared._Z10cudaReducePfS_iii,"aw",@nobits
	.sectionflags	@""
	.align	16
	.zero		1024


//--------------------- .nv.shared._Z14cudaDotProductPfS_S_iii --------------------------
	.section	.nv.shared._Z14cudaDotProductPfS_S_iii,"aw",@nobits
	.sectionflags	@""
	.align	16
	.zero		1024


//--------------------- .nv.constant0._Z25deviceCalculatedDistancesPfS_S_ii --------------------------
	.section	.nv.constant0._Z25deviceCalculatedDistancesPfS_S_ii,"a",@progbits
	.sectionflags	@""
	.align	4
.nv.constant0._Z25deviceCalculatedDistancesPfS_S_ii:
	.zero		928


//--------------------- .nv.constant0._Z10cudaReducePfS_iii --------------------------
	.section	.nv.constant0._Z10cudaReducePfS_iii,"a",@progbits
	.sectionflags	@""
	.align	4
.nv.constant0._Z10cudaReducePfS_iii:
	.zero		924


//--------------------- .nv.constant0._Z14cudaDotProductPfS_S_iii --------------------------
	.section	.nv.constant0._Z14cudaDotProductPfS_S_iii,"a",@progbits
	.sectionflags	@""
	.align	4
.nv.constant0._Z14cudaDotProductPfS_S_iii:
	.zero		932


//--------------------- SYMBOLS --------------------------

	.type		.nv.reservedSmem.offset0,@object
	.size		.nv.reservedSmem.offset0,0x4
	.type		.nv.reservedSmem.cap,@object
	.size		.nv.reservedSmem.cap,0x4
